// auto-generated by cutlass_sweep.gemm — config: {"arch": "sm_100", "cluster_m": 2, "cluster_n": 1, "dtype": "fp16", "dtype_b": "fp16", "layout": "nt", "stages": 0, "tile_k": 64, "tile_m": 64, "tile_n": 112}
#include "cutlass/cutlass.h"
#include "cutlass/gemm/collective/collective_builder.hpp"
#include "cutlass/gemm/device/gemm_universal_adapter.h"
#include "cutlass/gemm/kernel/gemm_universal.hpp"
#include "cutlass/epilogue/collective/collective_builder.hpp"

using ElemA = cutlass::half_t;
using ElemB = cutlass::half_t;
using ElemCD = cutlass::half_t;
using Acc  = float;
using TileShape    = cute::Shape<cute::_64, cute::_112, cute::_64>;
using ClusterShape = cute::Shape<cute::_2, cute::_1, cute::_1>;

using CollectiveEpilogue = typename cutlass::epilogue::collective::CollectiveBuilder<
    cutlass::arch::Sm100, cutlass::arch::OpClassTensorOp,
    TileShape, ClusterShape,
    cutlass::epilogue::collective::EpilogueTileAuto,
    Acc, Acc,
    ElemCD, cutlass::layout::RowMajor, 128 / cutlass::sizeof_bits<ElemCD>::value,
    ElemCD, cutlass::layout::RowMajor, 128 / cutlass::sizeof_bits<ElemCD>::value,
    cutlass::epilogue::collective::EpilogueScheduleAuto
  >::CollectiveOp;

using CollectiveMainloop = typename cutlass::gemm::collective::CollectiveBuilder<
    cutlass::arch::Sm100, cutlass::arch::OpClassTensorOp,
    ElemA, cutlass::layout::RowMajor, 128 / cutlass::sizeof_bits<ElemA>::value,
    ElemB, cutlass::layout::ColumnMajor, 128 / cutlass::sizeof_bits<ElemB>::value,
    Acc,
    TileShape, ClusterShape,
    cutlass::gemm::collective::StageCountAutoCarveout<static_cast<int>(sizeof(typename CollectiveEpilogue::SharedStorage))>,
    cutlass::gemm::collective::KernelScheduleAuto
  >::CollectiveOp;

using GemmKernel = cutlass::gemm::kernel::GemmUniversal<
    cute::Shape<int,int,int,int>,
    CollectiveMainloop,
    CollectiveEpilogue
>;
using Gemm = cutlass::gemm::device::GemmUniversalAdapter<GemmKernel>;

// Force the device kernel symbol into the cubin without needing a host main.
auto* _anchor = &cutlass::device_kernel<GemmKernel>;


// ===== COMPILED SASS (sm_100a) =====

	.target	sm_100a

	.elftype	@"ET_EXEC"


//--------------------- .note.nv.tkinfo           --------------------------
	.section	.note.nv.tkinfo,"",@"SHT_NOTE"
	.sectionflags	@"SHF_NOTE_NV_TKINFO"
	.tkinfo
        /*0018*/ 	.word	0x00000002
        /*0030*/ 	.string	""
        /*0030*/ 	.string	"ptxas"
        /*0030*/ 	.string	"Cuda compilation tools, release 13.0, V13.0.88"
        /*0030*/ 	.string	"Build cuda_13.0.r13.0/compiler.36424714_0"
        /*0030*/ 	.string	"-arch sm_100a -m 64 "



//--------------------- .note.nv.cuinfo           --------------------------
	.section	.note.nv.cuinfo,"",@"SHT_NOTE"
	.sectionflags	@"SHF_NOTE_NV_CUINFO"
        /*0018*/ 	.short	0x0002
        /*001a*/ 	.short	0x0064
        /*001c*/ 	.short	0x0082
	.zero		2


//--------------------- .nv.info                  --------------------------
	.section	.nv.info,"",@"SHT_CUDA_INFO"
	.align	4


	//----- nvinfo : EIATTR_REGCOUNT
	.align		4
        /*0000*/ 	.byte	0x04, 0x2f
        /*0002*/ 	.short	(.L_19 - .L_18)
	.align		4
.L_18:
        /*0004*/ 	.word	index@(_ZN7cutlass13device_kernelINS_4gemm6kernel13GemmUniversalIN4cute5tupleIJiiiiEEENS1_10collective13CollectiveMmaINS1_35MainloopSm100TmaUmmaWarpSpecializedILi9ELi2ELi4ENS5_IJNS4_1CILi2EEENSA_ILi1EEESC_EEEEENS5_IJNSA_ILi64EEENSA_ILi112EEESF_EEENS_6half_tENS5_IJlSC_lEEESI_SJ_NS4_8TiledMMAINS4_8MMA_AtomIJNS4_20SM100_MMA_F16BF16_SSISI_SI_fLi64ELi112ELNS4_4UMMA5MajorE0ELSO_0ELNSN_7ScaleInE0ELSP_0EEEEEENS4_6LayoutINS5_IJSC_SC_SC_EEENS5_IJNSA_ILi0EEESU_SU_EEEEENS5_IJNS4_10UnderscoreESX_SX_EEEEENS4_13SM90_TMA_LOADENS4_14ComposedLayoutINS4_7SwizzleILi3ELi4ELi3EEENS4_18smem_ptr_flag_bitsILi16EEENSS_INS5_IJNSA_ILi8EEESF_EEENS5_IJSF_SC_EEEEEEEvNS4_8identityENS4_23SM90_TMA_LOAD_MULTICASTES1A_vS1B_EENS_8epilogue10collective18CollectiveEpilogueINS1E_23Sm100TmaWarpSpecializedILi2ELi1ELi56ELb1ELb0EEEJSH_NS5_IJNSS_ISF_SC_EENSS_ISG_SC_EEEEESI_SJ_SI_SJ_NS1E_6fusion15FusionCallbacksIS1I_NS1M_17LinearCombinationISI_fSI_fLNS_15FloatRoundStyleE2EEESH_S1L_JEEENS4_5SM1004TMEM4LOAD26SM100_TMEM_LOAD_16dp256b2xES10_NS11_INS12_ILi1ELi4ELi3EEES15_NSS_INS5_IJS16_NSA_ILi16EEEEEENS5_IJS1X_SC_EEEEEEENS4_17SM75_U32x4_LDSM_NENS4_14SM90_TMA_STOREES21_NS4_17SM90_U32x4_STSM_NENS4_39AutoVectorizingCopyWithAssumedAlignmentILi128EEEEEEvvEEEEvNT_6ParamsE)
        /*0008*/ 	.word	0x0000008c


	//----- nvinfo : EIATTR_FRAME_SIZE
	.align		4
.L_19:
        /*000c*/ 	.byte	0x04, 0x11
        /*000e*/ 	.short	(.L_21 - .L_20)
	.align		4
.L_20:
        /*0010*/ 	.word	index@($__internal_2_$__cuda_sm10x_tcgen05_guardrail_trap_unallocated_columns_being_dealloced)
        /*0014*/ 	.word	0x00000000


	//----- nvinfo : EIATTR_FRAME_SIZE
	.align		4
.L_21:
        /*0018*/ 	.byte	0x04, 0x11
        /*001a*/ 	.short	(.L_23 - .L_22)
	.align		4
.L_22:
        /*001c*/ 	.word	index@($__internal_1_$__cuda_sm10x_tcgen05_guardrail_trap_phase_invalid_during_alloc)
        /*0020*/ 	.word	0x00000000


	//----- nvinfo : EIATTR_FRAME_SIZE
	.align		4
.L_23:
        /*0024*/ 	.byte	0x04, 0x11
        /*0026*/ 	.short	(.L_25 - .L_24)
	.align		4
.L_24:
        /*0028*/ 	.word	index@($__internal_0_$__cuda_sm10x_tcgen05_guardrail_trap_col_being_dealloced_not_returned_by_alloc)
        /*002c*/ 	.word	0x00000000


	//----- nvinfo : EIATTR_FRAME_SIZE
	.align		4
.L_25:
        /*0030*/ 	.byte	0x04, 0x11
        /*0032*/ 	.short	(.L_27 - .L_26)
	.align		4
.L_26:
        /*0034*/ 	.word	index@(_ZN7cutlass13device_kernelINS_4gemm6kernel13GemmUniversalIN4cute5tupleIJiiiiEEENS1_10collective13CollectiveMmaINS1_35MainloopSm100TmaUmmaWarpSpecializedILi9ELi2ELi4ENS5_IJNS4_1CILi2EEENSA_ILi1EEESC_EEEEENS5_IJNSA_ILi64EEENSA_ILi112EEESF_EEENS_6half_tENS5_IJlSC_lEEESI_SJ_NS4_8TiledMMAINS4_8MMA_AtomIJNS4_20SM100_MMA_F16BF16_SSISI_SI_fLi64ELi112ELNS4_4UMMA5MajorE0ELSO_0ELNSN_7ScaleInE0ELSP_0EEEEEENS4_6LayoutINS5_IJSC_SC_SC_EEENS5_IJNSA_ILi0EEESU_SU_EEEEENS5_IJNS4_10UnderscoreESX_SX_EEEEENS4_13SM90_TMA_LOADENS4_14ComposedLayoutINS4_7SwizzleILi3ELi4ELi3EEENS4_18smem_ptr_flag_bitsILi16EEENSS_INS5_IJNSA_ILi8EEESF_EEENS5_IJSF_SC_EEEEEEEvNS4_8identityENS4_23SM90_TMA_LOAD_MULTICASTES1A_vS1B_EENS_8epilogue10collective18CollectiveEpilogueINS1E_23Sm100TmaWarpSpecializedILi2ELi1ELi56ELb1ELb0EEEJSH_NS5_IJNSS_ISF_SC_EENSS_ISG_SC_EEEEESI_SJ_SI_SJ_NS1E_6fusion15FusionCallbacksIS1I_NS1M_17LinearCombinationISI_fSI_fLNS_15FloatRoundStyleE2EEESH_S1L_JEEENS4_5SM1004TMEM4LOAD26SM100_TMEM_LOAD_16dp256b2xES10_NS11_INS12_ILi1ELi4ELi3EEES15_NSS_INS5_IJS16_NSA_ILi16EEEEEENS5_IJS1X_SC_EEEEEEENS4_17SM75_U32x4_LDSM_NENS4_14SM90_TMA_STOREES21_NS4_17SM90_U32x4_STSM_NENS4_39AutoVectorizingCopyWithAssumedAlignmentILi128EEEEEEvvEEEEvNT_6ParamsE)
        /*0038*/ 	.word	0x00000000


	//----- nvinfo : EIATTR_MIN_STACK_SIZE
	.align		4
.L_27:
        /*003c*/ 	.byte	0x04, 0x12
        /*003e*/ 	.short	(.L_29 - .L_28)
	.align		4
.L_28:
        /*0040*/ 	.word	index@(_ZN7cutlass13device_kernelINS_4gemm6kernel13GemmUniversalIN4cute5tupleIJiiiiEEENS1_10collective13CollectiveMmaINS1_35MainloopSm100TmaUmmaWarpSpecializedILi9ELi2ELi4ENS5_IJNS4_1CILi2EEENSA_ILi1EEESC_EEEEENS5_IJNSA_ILi64EEENSA_ILi112EEESF_EEENS_6half_tENS5_IJlSC_lEEESI_SJ_NS4_8TiledMMAINS4_8MMA_AtomIJNS4_20SM100_MMA_F16BF16_SSISI_SI_fLi64ELi112ELNS4_4UMMA5MajorE0ELSO_0ELNSN_7ScaleInE0ELSP_0EEEEEENS4_6LayoutINS5_IJSC_SC_SC_EEENS5_IJNSA_ILi0EEESU_SU_EEEEENS5_IJNS4_10UnderscoreESX_SX_EEEEENS4_13SM90_TMA_LOADENS4_14ComposedLayoutINS4_7SwizzleILi3ELi4ELi3EEENS4_18smem_ptr_flag_bitsILi16EEENSS_INS5_IJNSA_ILi8EEESF_EEENS5_IJSF_SC_EEEEEEEvNS4_8identityENS4_23SM90_TMA_LOAD_MULTICASTES1A_vS1B_EENS_8epilogue10collective18CollectiveEpilogueINS1E_23Sm100TmaWarpSpecializedILi2ELi1ELi56ELb1ELb0EEEJSH_NS5_IJNSS_ISF_SC_EENSS_ISG_SC_EEEEESI_SJ_SI_SJ_NS1E_6fusion15FusionCallbacksIS1I_NS1M_17LinearCombinationISI_fSI_fLNS_15FloatRoundStyleE2EEESH_S1L_JEEENS4_5SM1004TMEM4LOAD26SM100_TMEM_LOAD_16dp256b2xES10_NS11_INS12_ILi1ELi4ELi3EEES15_NSS_INS5_IJS16_NSA_ILi16EEEEEENS5_IJS1X_SC_EEEEEEENS4_17SM75_U32x4_LDSM_NENS4_14SM90_TMA_STOREES21_NS4_17SM90_U32x4_STSM_NENS4_39AutoVectorizingCopyWithAssumedAlignmentILi128EEEEEEvvEEEEvNT_6ParamsE)
        /*0044*/ 	.word	0x00000000
.L_29:


//--------------------- .nv.compat                --------------------------
	.section	.nv.compat,"",@"SHT_CUDA_COMPAT_INFO"
	.align	4
        /*0000*/ 	.byte	0x02, 0x09, 0x01, 0x00, 0x02, 0x02, 0x02, 0x00, 0x02, 0x05, 0x05, 0x00, 0x03, 0x07, 0x01, 0x01
        /*0010*/ 	.byte	0x02, 0x03, 0x01, 0x00, 0x02, 0x06, 0x01, 0x00, 0x04, 0x0b, 0x08, 0x00, 0x09, 0x00, 0x00, 0x00
        /*0020*/ 	.byte	0x00, 0x00, 0x00, 0x00


//--------------------- .nv.info._ZN7cutlass13device_kernelINS_4gemm6kernel13GemmUniversalIN4cute5tupleIJiiiiEEENS1_10collective13CollectiveMmaINS1_35MainloopSm100TmaUmmaWarpSpecializedILi9ELi2ELi4ENS5_IJNS4_1CILi2EEENSA_ILi1EEESC_EEEEENS5_IJNSA_ILi64EEENSA_ILi112EEESF_EEENS_6half_tENS5_IJlSC_lEEESI_SJ_NS4_8TiledMMAINS4_8MMA_AtomIJNS4_20SM100_MMA_F16BF16_SSISI_SI_fLi64ELi112ELNS4_4UMMA5MajorE0ELSO_0ELNSN_7ScaleInE0ELSP_0EEEEEENS4_6LayoutINS5_IJSC_SC_SC_EEENS5_IJNSA_ILi0EEESU_SU_EEEEENS5_IJNS4_10UnderscoreESX_SX_EEEEENS4_13SM90_TMA_LOADENS4_14ComposedLayoutINS4_7SwizzleILi3ELi4ELi3EEENS4_18smem_ptr_flag_bitsILi16EEENSS_INS5_IJNSA_ILi8EEESF_EEENS5_IJSF_SC_EEEEEEEvNS4_8identityENS4_23SM90_TMA_LOAD_MULTICASTES1A_vS1B_EENS_8epilogue10collective18CollectiveEpilogueINS1E_23Sm100TmaWarpSpecializedILi2ELi1ELi56ELb1ELb0EEEJSH_NS5_IJNSS_ISF_SC_EENSS_ISG_SC_EEEEESI_SJ_SI_SJ_NS1E_6fusion15FusionCallbacksIS1I_NS1M_17LinearCombinationISI_fSI_fLNS_15FloatRoundStyleE2EEESH_S1L_JEEENS4_5SM1004TMEM4LOAD26SM100_TMEM_LOAD_16dp256b2xES10_NS11_INS12_ILi1ELi4ELi3EEES15_NSS_INS5_IJS16_NSA_ILi16EEEEEENS5_IJS1X_SC_EEEEEEENS4_17SM75_U32x4_LDSM_NENS4_14SM90_TMA_STOREES21_NS4_17SM90_U32x4_STSM_NENS4_39AutoVectorizingCopyWithAssumedAlignmentILi128EEEEEEvvEEEEvNT_6ParamsE --------------------------
	.section	.nv.info._ZN7cutlass13device_kernelINS_4gemm6kernel13GemmUniversalIN4cute5tupleIJiiiiEEENS1_10collective13CollectiveMmaINS1_35MainloopSm100TmaUmmaWarpSpecializedILi9ELi2ELi4ENS5_IJNS4_1CILi2EEENSA_ILi1EEESC_EEEEENS5_IJNSA_ILi64EEENSA_ILi112EEESF_EEENS_6half_tENS5_IJlSC_lEEESI_SJ_NS4_8TiledMMAINS4_8MMA_AtomIJNS4_20SM100_MMA_F16BF16_SSISI_SI_fLi64ELi112ELNS4_4UMMA5MajorE0ELSO_0ELNSN_7ScaleInE0ELSP_0EEEEEENS4_6LayoutINS5_IJSC_SC_SC_EEENS5_IJNSA_ILi0EEESU_SU_EEEEENS5_IJNS4_10UnderscoreESX_SX_EEEEENS4_13SM90_TMA_LOADENS4_14ComposedLayoutINS4_7SwizzleILi3ELi4ELi3EEENS4_18smem_ptr_flag_bitsILi16EEENSS_INS5_IJNSA_ILi8EEESF_EEENS5_IJSF_SC_EEEEEEEvNS4_8identityENS4_23SM90_TMA_LOAD_MULTICASTES1A_vS1B_EENS_8epilogue10collective18CollectiveEpilogueINS1E_23Sm100TmaWarpSpecializedILi2ELi1ELi56ELb1ELb0EEEJSH_NS5_IJNSS_ISF_SC_EENSS_ISG_SC_EEEEESI_SJ_SI_SJ_NS1E_6fusion15FusionCallbacksIS1I_NS1M_17LinearCombinationISI_fSI_fLNS_15FloatRoundStyleE2EEESH_S1L_JEEENS4_5SM1004TMEM4LOAD26SM100_TMEM_LOAD_16dp256b2xES10_NS11_INS12_ILi1ELi4ELi3EEES15_NSS_INS5_IJS16_NSA_ILi16EEEEEENS5_IJS1X_SC_EEEEEEENS4_17SM75_U32x4_LDSM_NENS4_14SM90_TMA_STOREES21_NS4_17SM90_U32x4_STSM_NENS4_39AutoVectorizingCopyWithAssumedAlignmentILi128EEEEEEvvEEEEvNT_6ParamsE,"",@"SHT_CUDA_INFO"
	.sectionflags	@""
	.align	4


	//----- nvinfo : EIATTR_CUDA_API_VERSION
	.align		4
        /*0000*/ 	.byte	0x04, 0x37
        /*0002*/ 	.short	(.L_31 - .L_30)
.L_30:
        /*0004*/ 	.word	0x00000082


	//----- nvinfo : EIATTR_KPARAM_INFO
	.align		4
.L_31:
        /*0008*/ 	.byte	0x04, 0x17
        /*000a*/ 	.short	(.L_33 - .L_32)
.L_32:
        /*000c*/ 	.word	0x00000000
        /*0010*/ 	.short	0x0000
        /*0012*/ 	.short	0x0000
        /*0014*/ 	.byte	0x00, 0xf0, 0x01, 0x20


	//----- nvinfo : EIATTR_AT_ENTRY_FRAGMENTS
	.align		4
.L_33:
        /*0018*/ 	.byte	0x04, 0x4f
        /*001a*/ 	.short	(.L_35 - .L_34)


	//   ....[0]....
.L_34:
        /*001c*/ 	.word	0x00000006


	//----- nvinfo : EIATTR_RESERVED_SMEM_USED
	.align		4
.L_35:
        /*0020*/ 	.byte	0x01, 0x41
	.zero		2


	//----- nvinfo : EIATTR_SPARSE_MMA_MASK
	.align		4
        /*0024*/ 	.byte	0x03, 0x50
        /*0026*/ 	.short	0x0000


	//----- nvinfo : EIATTR_TCGEN05_1CTA_USED
	.align		4
        /*0028*/ 	.byte	0x01, 0x51
	.zero		2


	//----- nvinfo : EIATTR_MAXREG_COUNT
	.align		4
        /*002c*/ 	.byte	0x03, 0x1b
        /*002e*/ 	.short	0x00ff


	//----- nvinfo : EIATTR_NUM_BARRIERS
	.align		4
        /*0030*/ 	.byte	0x02, 0x4c
        /*0032*/ 	.byte	0x07
	.zero		1


	//----- nvinfo : EIATTR_EXTERNS
	.align		4
        /*0034*/ 	.byte	0x04, 0x0f
        /*0036*/ 	.short	(.L_37 - .L_36)


	//   ....[0]....
	.align		4
.L_36:
        /*0038*/ 	.word	index@(__assertfail)


	//----- nvinfo : EIATTR_MERCURY_ISA_VERSION
	.align		4
.L_37:
        /*003c*/ 	.byte	0x03, 0x5f
        /*003e*/ 	.short	0x0101


	//----- nvinfo : EIATTR_INT_WARP_WIDE_INSTR_OFFSETS
	.align		4
        /*0040*/ 	.byte	0x04, 0x31
        /*0042*/ 	.short	(.L_39 - .L_38)


	//   ....[0]....
.L_38:
        /*0044*/ 	.word	0x00003fe0


	//   ....[1]....
        /*0048*/ 	.word	0x00004010


	//   ....[2]....
        /*004c*/ 	.word	0x00004030


	//   ....[3]....
        /*0050*/ 	.word	0x00004c40


	//   ....[4]....
        /*0054*/ 	.word	0x00004c50


	//   ....[5]....
        /*0058*/ 	.word	0x00004e10


	//   ....[6]....
        /*005c*/ 	.word	0x00004e30


	//   ....[7]....
        /*0060*/ 	.word	0x00004e50


	//   ....[8]....
        /*0064*/ 	.word	0x00004e70


	//   ....[9]....
        /*0068*/ 	.word	0x00004f10


	//   ....[10]....
        /*006c*/ 	.word	0x00004f70


	//----- nvinfo : EIATTR_COOP_GROUP_MASK_REGIDS
	.align		4
.L_39:
        /*0070*/ 	.byte	0x04, 0x29
        /*0072*/ 	.short	(.L_41 - .L_40)


	//   ....[0]....
.L_40:
        /*0074*/ 	.word	0xffffffff


	//   ....[1]....
        /*0078*/ 	.word	0xffffffff


	//   ....[2]....
        /*007c*/ 	.word	0xffffffff


	//   ....[3]....
        /*0080*/ 	.word	0xffffffff


	//   ....[4]....
        /*0084*/ 	.word	0xffffffff


	//   ....[5]....
        /*0088*/ 	.word	0xffffffff


	//   ....[6]....
        /*008c*/ 	.word	0xffffffff


	//   ....[7]....
        /*0090*/ 	.word	0xffffffff


	//   ....[8]....
        /*0094*/ 	.word	0xffffffff


	//   ....[9]....
        /*0098*/ 	.word	0xffffffff


	//   ....[10]....
        /*009c*/ 	.word	0xffffffff


	//   ....[11]....
        /*00a0*/ 	.word	0xffffffff


	//   ....[12]....
        /*00a4*/ 	.word	0xffffffff


	//   ....[13]....
        /*00a8*/ 	.word	0xffffffff


	//----- nvinfo : EIATTR_COOP_GROUP_INSTR_OFFSETS
	.align		4
.L_41:
        /*00ac*/ 	.byte	0x04, 0x28
        /*00ae*/ 	.short	(.L_43 - .L_42)


	//   ....[0]....
.L_42:
        /*00b0*/ 	.word	0x00000080


	//   ....[1]....
        /*00b4*/ 	.word	0x000004e0


	//   ....[2]....
        /*00b8*/ 	.word	0x00000740


	//   ....[3]....
        /*00bc*/ 	.word	0x000008a0


	//   ....[4]....
        /*00c0*/ 	.word	0x000009a0


	//   ....[5]....
        /*00c4*/ 	.word	0x00000b10


	//   ....[6]....
        /*00c8*/ 	.word	0x00000cb0


	//   ....[7]....
        /*00cc*/ 	.word	0x00000e70


	//   ....[8]....
        /*00d0*/ 	.word	0x00002070


	//   ....[9]....
        /*00d4*/ 	.word	0x000031e0


	//   ....[10]....
        /*00d8*/ 	.word	0x000033f0


	//   ....[11]....
        /*00dc*/ 	.word	0x00003420


	//   ....[12]....
        /*00e0*/ 	.word	0x00003ec0


	//   ....[13]....
        /*00e4*/ 	.word	0x000040f0


	//----- nvinfo : EIATTR_VRC_CTA_INIT_COUNT
	.align		4
.L_43:
        /*00e8*/ 	.byte	0x02, 0x4a
        /*00ea*/ 	.byte	0x80
	.zero		1


	//----- nvinfo : EIATTR_SYSCALL_OFFSETS
	.align		4
        /*00ec*/ 	.byte	0x04, 0x46
        /*00ee*/ 	.short	(.L_45 - .L_44)


	//   ....[0]....
.L_44:
        /*00f0*/ 	.word	0x00005b00


	//   ....[1]....
        /*00f4*/ 	.word	0x00005bf0


	//   ....[2]....
        /*00f8*/ 	.word	0x000064b0


	//   ....[3]....
        /*00fc*/ 	.word	0x00006620


	//   ....[4]....
        /*0100*/ 	.word	0x00006790


	//   ....[5]....
        /*0104*/ 	.word	0x00006900


	//   ....[6]....
        /*0108*/ 	.word	0x00006a70


	//   ....[7]....
        /*010c*/ 	.word	0x00006be0


	//   ....[8]....
        /*0110*/ 	.word	0x00006d50


	//----- nvinfo : EIATTR_MBARRIER_INSTR_OFFSETS
	.align		4
.L_45:
        /*0114*/ 	.byte	0x04, 0x39
        /*0116*/ 	.short	(.L_47 - .L_46)


	//   ....[0]....
.L_46:
        /*0118*/ 	.word	0x00000600
        /*011c*/ 	.word	0x000000ff
        /*0120*/ 	.word	0x00000000
        /*0124*/ 	.short	0x0100
        /*0126*/ 	.byte	0x04
	.zero		1


	//   ....[1]....
        /*0128*/ 	.word	0x00000610
        /*012c*/ 	.word	0x000000ff
        /*0130*/ 	.word	0x00000048
        /*0134*/ 	.short	0x0100
        /*0136*/ 	.byte	0x04
	.zero		1


	//   ....[2]....
        /*0138*/ 	.word	0x00000620
        /*013c*/ 	.word	0x000000ff
        /*0140*/ 	.word	0x00000008
        /*0144*/ 	.short	0x0100
        /*0146*/ 	.byte	0x04
	.zero		1


	//   ....[3]....
        /*0148*/ 	.word	0x00000630
        /*014c*/ 	.word	0x000000ff
        /*0150*/ 	.word	0x00000050
        /*0154*/ 	.short	0x0100
        /*0156*/ 	.byte	0x04
	.zero		1


	//   ....[4]....
        /*0158*/ 	.word	0x00000640
        /*015c*/ 	.word	0x000000ff
        /*0160*/ 	.word	0x00000010
        /*0164*/ 	.short	0x0100
        /*0166*/ 	.byte	0x04
	.zero		1


	//   ....[5]....
        /*0168*/ 	.word	0x00000650
        /*016c*/ 	.word	0x000000ff
        /*0170*/ 	.word	0x00000058
        /*0174*/ 	.short	0x0100
        /*0176*/ 	.byte	0x04
	.zero		1


	//   ....[6]....
        /*0178*/ 	.word	0x00000660
        /*017c*/ 	.word	0x000000ff
        /*0180*/ 	.word	0x00000018
        /*0184*/ 	.short	0x0100
        /*0186*/ 	.byte	0x04
	.zero		1


	//   ....[7]....
        /*0188*/ 	.word	0x00000670
        /*018c*/ 	.word	0x000000ff
        /*0190*/ 	.word	0x00000060
        /*0194*/ 	.short	0x0100
        /*0196*/ 	.byte	0x04
	.zero		1


	//   ....[8]....
        /*0198*/ 	.word	0x00000680
        /*019c*/ 	.word	0x000000ff
        /*01a0*/ 	.word	0x00000020
        /*01a4*/ 	.short	0x0100
        /*01a6*/ 	.byte	0x04
	.zero		1


	//   ....[9]....
        /*01a8*/ 	.word	0x00000690
        /*01ac*/ 	.word	0x000000ff
        /*01b0*/ 	.word	0x00000068
        /*01b4*/ 	.short	0x0100
        /*01b6*/ 	.byte	0x04
	.zero		1


	//   ....[10]....
        /*01b8*/ 	.word	0x000006a0
        /*01bc*/ 	.word	0x000000ff
        /*01c0*/ 	.word	0x00000028
        /*01c4*/ 	.short	0x0100
        /*01c6*/ 	.byte	0x04
	.zero		1


	//   ....[11]....
        /*01c8*/ 	.word	0x000006b0
        /*01cc*/ 	.word	0x000000ff
        /*01d0*/ 	.word	0x00000070
        /*01d4*/ 	.short	0x0100
        /*01d6*/ 	.byte	0x04
	.zero		1


	//   ....[12]....
        /*01d8*/ 	.word	0x000006c0
        /*01dc*/ 	.word	0x000000ff
        /*01e0*/ 	.word	0x00000030
        /*01e4*/ 	.short	0x0100
        /*01e6*/ 	.byte	0x04
	.zero		1


	//   ....[13]....
        /*01e8*/ 	.word	0x000006d0
        /*01ec*/ 	.word	0x000000ff
        /*01f0*/ 	.word	0x00000078
        /*01f4*/ 	.short	0x0100
        /*01f6*/ 	.byte	0x04
	.zero		1


	//   ....[14]....
        /*01f8*/ 	.word	0x000006e0
        /*01fc*/ 	.word	0x000000ff
        /*0200*/ 	.word	0x00000038
        /*0204*/ 	.short	0x0100
        /*0206*/ 	.byte	0x04
	.zero		1


	//   ....[15]....
        /*0208*/ 	.word	0x000006f0
        /*020c*/ 	.word	0x000000ff
        /*0210*/ 	.word	0x00000080
        /*0214*/ 	.short	0x0100
        /*0216*/ 	.byte	0x04
	.zero		1


	//   ....[16]....
        /*0218*/ 	.word	0x00000700
        /*021c*/ 	.word	0x000000ff
        /*0220*/ 	.word	0x00000040
        /*0224*/ 	.short	0x0100
        /*0226*/ 	.byte	0x04
	.zero		1


	//   ....[17]....
        /*0228*/ 	.word	0x00000710
        /*022c*/ 	.word	0x000000ff
        /*0230*/ 	.word	0x00000088
        /*0234*/ 	.short	0x0100
        /*0236*/ 	.byte	0x04
	.zero		1


	//   ....[18]....
        /*0238*/ 	.word	0x00000850
        /*023c*/ 	.word	0x000000ff
        /*0240*/ 	.word	0x00000090
        /*0244*/ 	.short	0x0100
        /*0246*/ 	.byte	0x04
	.zero		1


	//   ....[19]....
        /*0248*/ 	.word	0x00000860
        /*024c*/ 	.word	0x000000ff
        /*0250*/ 	.word	0x000000a0
        /*0254*/ 	.short	0x0100
        /*0256*/ 	.byte	0x04
	.zero		1


	//   ....[20]....
        /*0258*/ 	.word	0x00000870
        /*025c*/ 	.word	0x000000ff
        /*0260*/ 	.word	0x00000098
        /*0264*/ 	.short	0x0100
        /*0266*/ 	.byte	0x04
	.zero		1


	//   ....[21]....
        /*0268*/ 	.word	0x00000880
        /*026c*/ 	.word	0x000000ff
        /*0270*/ 	.word	0x000000a8
        /*0274*/ 	.short	0x0100
        /*0276*/ 	.byte	0x04
	.zero		1


	//   ....[22]....
        /*0278*/ 	.word	0x00000970
        /*027c*/ 	.word	0x000000ff
        /*0280*/ 	.word	0x000000b0
        /*0284*/ 	.short	0x0100
        /*0286*/ 	.byte	0x06
	.zero		1


	//   ....[23]....
        /*0288*/ 	.word	0x00000980
        /*028c*/ 	.word	0x000000ff
        /*0290*/ 	.word	0x000000b8
        /*0294*/ 	.short	0x0100
        /*0296*/ 	.byte	0x06
	.zero		1


	//   ....[24]....
        /*0298*/ 	.word	0x00000ac0
        /*029c*/ 	.word	0x000000ff
        /*02a0*/ 	.word	0x000000c0
        /*02a4*/ 	.short	0x0100
        /*02a6*/ 	.byte	0x06
	.zero		1


	//   ....[25]....
        /*02a8*/ 	.word	0x00000ad0
        /*02ac*/ 	.word	0x000000ff
        /*02b0*/ 	.word	0x000000d0
        /*02b4*/ 	.short	0x0100
        /*02b6*/ 	.byte	0x06
	.zero		1


	//   ....[26]....
        /*02b8*/ 	.word	0x00000ae0
        /*02bc*/ 	.word	0x000000ff
        /*02c0*/ 	.word	0x000000c8
        /*02c4*/ 	.short	0x0100
        /*02c6*/ 	.byte	0x06
	.zero		1


	//   ....[27]....
        /*02c8*/ 	.word	0x00000af0
        /*02cc*/ 	.word	0x000000ff
        /*02d0*/ 	.word	0x000000d8
        /*02d4*/ 	.short	0x0100
        /*02d6*/ 	.byte	0x06
	.zero		1


	//   ....[28]....
        /*02d8*/ 	.word	0x00000c20
        /*02dc*/ 	.word	0x000000ff
        /*02e0*/ 	.word	0x000000e0
        /*02e4*/ 	.short	0x0100
        /*02e6*/ 	.byte	0x04
	.zero		1


	//   ....[29]....
        /*02e8*/ 	.word	0x00000c30
        /*02ec*/ 	.word	0x000000ff
        /*02f0*/ 	.word	0x00000100
        /*02f4*/ 	.short	0x0100
        /*02f6*/ 	.byte	0x04
	.zero		1


	//   ....[30]....
        /*02f8*/ 	.word	0x00000c40
        /*02fc*/ 	.word	0x000000ff
        /*0300*/ 	.word	0x000000e8
        /*0304*/ 	.short	0x0100
        /*0306*/ 	.byte	0x04
	.zero		1


	//   ....[31]....
        /*0308*/ 	.word	0x00000c50
        /*030c*/ 	.word	0x000000ff
        /*0310*/ 	.word	0x00000108
        /*0314*/ 	.short	0x0100
        /*0316*/ 	.byte	0x04
	.zero		1


	//   ....[32]....
        /*0318*/ 	.word	0x00000c60
        /*031c*/ 	.word	0x000000ff
        /*0320*/ 	.word	0x000000f0
        /*0324*/ 	.short	0x0100
        /*0326*/ 	.byte	0x04
	.zero		1


	//   ....[33]....
        /*0328*/ 	.word	0x00000c70
        /*032c*/ 	.word	0x000000ff
        /*0330*/ 	.word	0x00000110
        /*0334*/ 	.short	0x0100
        /*0336*/ 	.byte	0x04
	.zero		1


	//   ....[34]....
        /*0338*/ 	.word	0x00000c80
        /*033c*/ 	.word	0x000000ff
        /*0340*/ 	.word	0x000000f8
        /*0344*/ 	.short	0x0100
        /*0346*/ 	.byte	0x04
	.zero		1


	//   ....[35]....
        /*0348*/ 	.word	0x00000c90
        /*034c*/ 	.word	0x000000ff
        /*0350*/ 	.word	0x00000118
        /*0354*/ 	.short	0x0100
        /*0356*/ 	.byte	0x04
	.zero		1


	//   ....[36]....
        /*0358*/ 	.word	0x00000d80
        /*035c*/ 	.word	0x000000ff
        /*0360*/ 	.word	0x00000120
        /*0364*/ 	.short	0x0100
        /*0366*/ 	.byte	0x04
	.zero		1


	//   ....[37]....
        /*0368*/ 	.word	0x00000d90
        /*036c*/ 	.word	0x000000ff
        /*0370*/ 	.word	0x00000130
        /*0374*/ 	.short	0x0100
        /*0376*/ 	.byte	0x04
	.zero		1


	//   ....[38]....
        /*0378*/ 	.word	0x00000da0
        /*037c*/ 	.word	0x000000ff
        /*0380*/ 	.word	0x00000128
        /*0384*/ 	.short	0x0100
        /*0386*/ 	.byte	0x04
	.zero		1


	//   ....[39]....
        /*0388*/ 	.word	0x00000db0
        /*038c*/ 	.word	0x000000ff
        /*0390*/ 	.word	0x00000138
        /*0394*/ 	.short	0x0100
        /*0396*/ 	.byte	0x04
	.zero		1


	//   ....[40]....
        /*0398*/ 	.word	0x00001910
        /*039c*/ 	.word	0x00000000
        /*03a0*/ 	.word	0x00000130
        /*03a4*/ 	.short	0x010a
        /*03a6*/ 	.byte	0xff
	.zero		1


	//   ....[41]....
        /*03a8*/ 	.word	0x00001940
        /*03ac*/ 	.word	0x00000000
        /*03b0*/ 	.word	0x00000120
        /*03b4*/ 	.short	0x0101
        /*03b6*/ 	.byte	0xff
	.zero		1


	//   ....[42]....
        /*03b8*/ 	.word	0x000019f0
        /*03bc*/ 	.word	0x000000ff
        /*03c0*/ 	.word	0x00000048
        /*03c4*/ 	.short	0x010a
        /*03c6*/ 	.byte	0x06
	.zero		1


	//   ....[43]....
        /*03c8*/ 	.word	0x00001a70
        /*03cc*/ 	.word	0x000000ff
        /*03d0*/ 	.word	0x00000048
        /*03d4*/ 	.short	0x010a
        /*03d6*/ 	.byte	0x21
	.zero		1


	//   ....[44]....
        /*03d8*/ 	.word	0x00001c00
        /*03dc*/ 	.word	0x000000ff
        /*03e0*/ 	.word	0x00000048
        /*03e4*/ 	.short	0x010a
        /*03e6*/ 	.byte	0x06
	.zero		1


	//   ....[45]....
        /*03e8*/ 	.word	0x00001d30
        /*03ec*/ 	.word	0x000000ff
        /*03f0*/ 	.word	0x000000b8
        /*03f4*/ 	.short	0x0101
        /*03f6*/ 	.byte	0x0f
	.zero		1


	//   ....[46]....
        /*03f8*/ 	.word	0x00001d50
        /*03fc*/ 	.word	0x000000ff
        /*0400*/ 	.word	0x00000048
        /*0404*/ 	.short	0x010a
        /*0406*/ 	.byte	0x06
	.zero		1


	//   ....[47]....
        /*0408*/ 	.word	0x00001dd0
        /*040c*/ 	.word	0x000000ff
        /*0410*/ 	.word	0x00000048
        /*0414*/ 	.short	0x010a
        /*0416*/ 	.byte	0x09
	.zero		1


	//   ....[48]....
        /*0418*/ 	.word	0x00001f60
        /*041c*/ 	.word	0x000000ff
        /*0420*/ 	.word	0x00000048
        /*0424*/ 	.short	0x010a
        /*0426*/ 	.byte	0x07
	.zero		1


	//   ....[49]....
        /*0428*/ 	.word	0x000020a0
        /*042c*/ 	.word	0x00000003
        /*0430*/ 	.word	0x000000c0
        /*0434*/ 	.short	0x010a
        /*0436*/ 	.byte	0xff
	.zero		1


	//   ....[50]....
        /*0438*/ 	.word	0x000021f0
        /*043c*/ 	.word	0x00000000
        /*0440*/ 	.word	0x00000000
        /*0444*/ 	.short	0x0101
        /*0446*/ 	.byte	0xff
	.zero		1


	//   ....[51]....
        /*0448*/ 	.word	0x00002790
        /*044c*/ 	.word	0x000000ff
        /*0450*/ 	.word	0x00000000
        /*0454*/ 	.short	0x010a
        /*0456*/ 	.byte	0x04
	.zero		1


	//   ....[52]....
        /*0458*/ 	.word	0x00002820
        /*045c*/ 	.word	0x000000ff
        /*0460*/ 	.word	0x00000000
        /*0464*/ 	.short	0x010a
        /*0466*/ 	.byte	0x05
	.zero		1


	//   ....[53]....
        /*0468*/ 	.word	0x000028b0
        /*046c*/ 	.word	0x000000ff
        /*0470*/ 	.word	0x00000000
        /*0474*/ 	.short	0x010a
        /*0476*/ 	.byte	0x05
	.zero		1


	//   ....[54]....
        /*0478*/ 	.word	0x00002940
        /*047c*/ 	.word	0x000000ff
        /*0480*/ 	.word	0x00000000
        /*0484*/ 	.short	0x010a
        /*0486*/ 	.byte	0x05
	.zero		1


	//   ....[55]....
        /*0488*/ 	.word	0x000029d0
        /*048c*/ 	.word	0x000000ff
        /*0490*/ 	.word	0x00000000
        /*0494*/ 	.short	0x010a
        /*0496*/ 	.byte	0x05
	.zero		1


	//   ....[56]....
        /*0498*/ 	.word	0x00002a60
        /*049c*/ 	.word	0x000000ff
        /*04a0*/ 	.word	0x00000000
        /*04a4*/ 	.short	0x010a
        /*04a6*/ 	.byte	0x05
	.zero		1


	//   ....[57]....
        /*04a8*/ 	.word	0x00002af0
        /*04ac*/ 	.word	0x000000ff
        /*04b0*/ 	.word	0x00000000
        /*04b4*/ 	.short	0x010a
        /*04b6*/ 	.byte	0x05
	.zero		1


	//   ....[58]....
        /*04b8*/ 	.word	0x00002b80
        /*04bc*/ 	.word	0x000000ff
        /*04c0*/ 	.word	0x00000000
        /*04c4*/ 	.short	0x010a
        /*04c6*/ 	.byte	0x05
	.zero		1


	//   ....[59]....
        /*04c8*/ 	.word	0x00002c20
        /*04cc*/ 	.word	0x00000000
        /*04d0*/ 	.word	0x00000000
        /*04d4*/ 	.short	0x010a
        /*04d6*/ 	.byte	0xff
	.zero		1


	//   ....[60]....
        /*04d8*/ 	.word	0x00002d40
        /*04dc*/ 	.word	0x00000002
        /*04e0*/ 	.word	0x00000120
        /*04e4*/ 	.short	0x010a
        /*04e6*/ 	.byte	0xff
	.zero		1


	//   ....[61]....
        /*04e8*/ 	.word	0x00002db0
        /*04ec*/ 	.word	0x00000002
        /*04f0*/ 	.word	0x00000000
        /*04f4*/ 	.short	0x0101
        /*04f6*/ 	.byte	0xff
	.zero		1


	//   ....[62]....
        /*04f8*/ 	.word	0x00002dd0
        /*04fc*/ 	.word	0x000000ff
        /*0500*/ 	.word	0x000000d0
        /*0504*/ 	.short	0x010a
        /*0506*/ 	.byte	0x04
	.zero		1


	//   ....[63]....
        /*0508*/ 	.word	0x00002ef0
        /*050c*/ 	.word	0x00000002
        /*0510*/ 	.word	0x000000c0
        /*0514*/ 	.short	0x010a
        /*0516*/ 	.byte	0xff
	.zero		1


	//   ....[64]....
        /*0518*/ 	.word	0x00002ff0
        /*051c*/ 	.word	0x00000002
        /*0520*/ 	.word	0x00000000
        /*0524*/ 	.short	0x0101
        /*0526*/ 	.byte	0xff
	.zero		1


	//   ....[65]....
        /*0528*/ 	.word	0x00003080
        /*052c*/ 	.word	0x000000ff
        /*0530*/ 	.word	0x000000d0
        /*0534*/ 	.short	0x0106
        /*0536*/ 	.byte	0x04
	.zero		1


	//   ....[66]....
        /*0538*/ 	.word	0x000030a0
        /*053c*/ 	.word	0x000000ff
        /*0540*/ 	.word	0x000000d0
        /*0544*/ 	.short	0x010a
        /*0546*/ 	.byte	0x04
	.zero		1


	//   ....[67]....
        /*0548*/ 	.word	0x00003130
        /*054c*/ 	.word	0x000000ff
        /*0550*/ 	.word	0x000000d0
        /*0554*/ 	.short	0x0106
        /*0556*/ 	.byte	0x06
	.zero		1


	//   ....[68]....
        /*0558*/ 	.word	0x00003170
        /*055c*/ 	.word	0x00000000
        /*0560*/ 	.word	0x000000d0
        /*0564*/ 	.short	0x010a
        /*0566*/ 	.byte	0xff
	.zero		1


	//   ....[69]....
        /*0568*/ 	.word	0x000036c0
        /*056c*/ 	.word	0x00000000
        /*0570*/ 	.word	0x000000c0
        /*0574*/ 	.short	0x010a
        /*0576*/ 	.byte	0xff
	.zero		1


	//   ....[70]....
        /*0578*/ 	.word	0x000037c0
        /*057c*/ 	.word	0x00000003
        /*0580*/ 	.word	0x00000000
        /*0584*/ 	.short	0x0101
        /*0586*/ 	.byte	0xff
	.zero		1


	//   ....[71]....
        /*0588*/ 	.word	0x000037d0
        /*058c*/ 	.word	0x000000ff
        /*0590*/ 	.word	0x00000000
        /*0594*/ 	.short	0x010a
        /*0596*/ 	.byte	0x05
	.zero		1


	//   ....[72]....
        /*0598*/ 	.word	0x00003850
        /*059c*/ 	.word	0x000000ff
        /*05a0*/ 	.word	0x00000100
        /*05a4*/ 	.short	0x010a
        /*05a6*/ 	.byte	0x1f
	.zero		1


	//   ....[73]....
        /*05a8*/ 	.word	0x00003920
        /*05ac*/ 	.word	0x000000ff
        /*05b0*/ 	.word	0x00000000
        /*05b4*/ 	.short	0x010a
        /*05b6*/ 	.byte	0x07
	.zero		1


	//   ....[74]....
        /*05b8*/ 	.word	0x00003a60
        /*05bc*/ 	.word	0x000000ff
        /*05c0*/ 	.word	0x00000000
        /*05c4*/ 	.short	0x010a
        /*05c6*/ 	.byte	0x06
	.zero		1


	//   ....[75]....
        /*05c8*/ 	.word	0x00003cf0
        /*05cc*/ 	.word	0x000000ff
        /*05d0*/ 	.word	0x00000000
        /*05d4*/ 	.short	0x010a
        /*05d6*/ 	.byte	0x04
	.zero		1


	//   ....[76]....
        /*05d8*/ 	.word	0x00003d80
        /*05dc*/ 	.word	0x000000ff
        /*05e0*/ 	.word	0x00000000
        /*05e4*/ 	.short	0x010a
        /*05e6*/ 	.byte	0x05
	.zero		1


	//   ....[77]....
        /*05e8*/ 	.word	0x00003e10
        /*05ec*/ 	.word	0x000000ff
        /*05f0*/ 	.word	0x00000000
        /*05f4*/ 	.short	0x010a
        /*05f6*/ 	.byte	0x05
	.zero		1


	//   ....[78]....
        /*05f8*/ 	.word	0x00003ea0
        /*05fc*/ 	.word	0x000000ff
        /*0600*/ 	.word	0x00000000
        /*0604*/ 	.short	0x010a
        /*0606*/ 	.byte	0x04
	.zero		1


	//   ....[79]....
        /*0608*/ 	.word	0x00004380
        /*060c*/ 	.word	0x00000003
        /*0610*/ 	.word	0x000000c0
        /*0614*/ 	.short	0x010a
        /*0616*/ 	.byte	0xff
	.zero		1


	//   ....[80]....
        /*0618*/ 	.word	0x000044f0
        /*061c*/ 	.word	0x00000000
        /*0620*/ 	.word	0x00000000
        /*0624*/ 	.short	0x0101
        /*0626*/ 	.byte	0xff
	.zero		1


	//   ....[81]....
        /*0628*/ 	.word	0x000049a0
        /*062c*/ 	.word	0x000000ff
        /*0630*/ 	.word	0x000000b8
        /*0634*/ 	.short	0x010a
        /*0636*/ 	.byte	0x06
	.zero		1


	//   ....[82]....
        /*0638*/ 	.word	0x00004b70
        /*063c*/ 	.word	0x000000ff
        /*0640*/ 	.word	0x000000a0
        /*0644*/ 	.short	0x010a
        /*0646*/ 	.byte	0x07
	.zero		1


	//   ....[83]....
        /*0648*/ 	.word	0x00004fb0
        /*064c*/ 	.word	0x000000ff
        /*0650*/ 	.word	0x00000090
        /*0654*/ 	.short	0x010b
        /*0656*/ 	.byte	0x07
	.zero		1


	//   ....[84]....
        /*0658*/ 	.word	0x00004fc0
        /*065c*/ 	.word	0x000000ff
        /*0660*/ 	.word	0x00000000
        /*0664*/ 	.short	0x0101
        /*0666*/ 	.byte	0x04
	.zero		1


	//   ....[85]....
        /*0668*/ 	.word	0x00005010
        /*066c*/ 	.word	0x000000ff
        /*0670*/ 	.word	0x00000000
        /*0674*/ 	.short	0x010a
        /*0676*/ 	.byte	0x04
	.zero		1


	//   ....[86]....
        /*0678*/ 	.word	0x000050b0
        /*067c*/ 	.word	0x00000000
        /*0680*/ 	.word	0x00000000
        /*0684*/ 	.short	0x010a
        /*0686*/ 	.byte	0xff
	.zero		1


	//   ....[87]....
        /*0688*/ 	.word	0x000053c0
        /*068c*/ 	.word	0x00000008
        /*0690*/ 	.word	0x000000c0
        /*0694*/ 	.short	0x010a
        /*0696*/ 	.byte	0xff
	.zero		1


	//   ....[88]....
        /*0698*/ 	.word	0x00005540
        /*069c*/ 	.word	0x00000000
        /*06a0*/ 	.word	0x00000000
        /*06a4*/ 	.short	0x0101
        /*06a6*/ 	.byte	0xff
	.zero		1


	//   ....[89]....
        /*06a8*/ 	.word	0x00006000
        /*06ac*/ 	.word	0x00000000
        /*06b0*/ 	.word	0x00000090
        /*06b4*/ 	.short	0x010a
        /*06b6*/ 	.byte	0xff
	.zero		1


	//   ....[90]....
        /*06b8*/ 	.word	0x00006020
        /*06bc*/ 	.word	0x00000011
        /*06c0*/ 	.word	0x000000e0
        /*06c4*/ 	.short	0x010a
        /*06c6*/ 	.byte	0xff
	.zero		1


	//   ....[91]....
        /*06c8*/ 	.word	0x00006120
        /*06cc*/ 	.word	0x00000000
        /*06d0*/ 	.word	0x00000090
        /*06d4*/ 	.short	0x010a
        /*06d6*/ 	.byte	0xff
	.zero		1


	//   ....[92]....
        /*06d8*/ 	.word	0x00006390
        /*06dc*/ 	.word	0x00000011
        /*06e0*/ 	.word	0x000000e0
        /*06e4*/ 	.short	0x010a
        /*06e6*/ 	.byte	0xff
	.zero		1


	//   ....[93]....
        /*06e8*/ 	.word	0x00007090
        /*06ec*/ 	.word	0x000000ff
        /*06f0*/ 	.word	0x00000000
        /*06f4*/ 	.short	0x0101
        /*06f6*/ 	.byte	0x04
	.zero		1


	//   ....[94]....
        /*06f8*/ 	.word	0x00007ee0
        /*06fc*/ 	.word	0x00000000
        /*0700*/ 	.word	0x00000000
        /*0704*/ 	.short	0x0101
        /*0706*/ 	.byte	0xff
	.zero		1


	//   ....[95]....
        /*0708*/ 	.word	0x00008180
        /*070c*/ 	.word	0x00000000
        /*0710*/ 	.word	0x00000130
        /*0714*/ 	.short	0x010a
        /*0716*/ 	.byte	0xff
	.zero		1


	//   ....[96]....
        /*0718*/ 	.word	0x000081e0
        /*071c*/ 	.word	0x00000000
        /*0720*/ 	.word	0x00000048
        /*0724*/ 	.short	0x010a
        /*0726*/ 	.byte	0xff
	.zero		1


	//   ....[97]....
        /*0728*/ 	.word	0x00008240
        /*072c*/ 	.word	0x00000000
        /*0730*/ 	.word	0x00000048
        /*0734*/ 	.short	0x010a
        /*0736*/ 	.byte	0xff
	.zero		1


	//   ....[98]....
        /*0738*/ 	.word	0x00008290
        /*073c*/ 	.word	0x00000003
        /*0740*/ 	.word	0x000000c0
        /*0744*/ 	.short	0x010a
        /*0746*/ 	.byte	0xff
	.zero		1


	//   ....[99]....
        /*0748*/ 	.word	0x000082f0
        /*074c*/ 	.word	0x00000000
        /*0750*/ 	.word	0x00000000
        /*0754*/ 	.short	0x010a
        /*0756*/ 	.byte	0xff
	.zero		1


	//   ....[100]....
        /*0758*/ 	.word	0x00008350
        /*075c*/ 	.word	0x00000000
        /*0760*/ 	.word	0x00000000
        /*0764*/ 	.short	0x010a
        /*0766*/ 	.byte	0xff
	.zero		1


	//   ....[101]....
        /*0768*/ 	.word	0x000083b0
        /*076c*/ 	.word	0x00000000
        /*0770*/ 	.word	0x00000000
        /*0774*/ 	.short	0x010a
        /*0776*/ 	.byte	0xff
	.zero		1


	//   ....[102]....
        /*0778*/ 	.word	0x00008410
        /*077c*/ 	.word	0x00000000
        /*0780*/ 	.word	0x00000000
        /*0784*/ 	.short	0x010a
        /*0786*/ 	.byte	0xff
	.zero		1


	//   ....[103]....
        /*0788*/ 	.word	0x00008470
        /*078c*/ 	.word	0x00000000
        /*0790*/ 	.word	0x00000000
        /*0794*/ 	.short	0x010a
        /*0796*/ 	.byte	0xff
	.zero		1


	//   ....[104]....
        /*0798*/ 	.word	0x000084d0
        /*079c*/ 	.word	0x00000000
        /*07a0*/ 	.word	0x00000000
        /*07a4*/ 	.short	0x010a
        /*07a6*/ 	.byte	0xff
	.zero		1


	//   ....[105]....
        /*07a8*/ 	.word	0x00008530
        /*07ac*/ 	.word	0x00000000
        /*07b0*/ 	.word	0x00000000
        /*07b4*/ 	.short	0x010a
        /*07b6*/ 	.byte	0xff
	.zero		1


	//   ....[106]....
        /*07b8*/ 	.word	0x00008590
        /*07bc*/ 	.word	0x00000000
        /*07c0*/ 	.word	0x00000000
        /*07c4*/ 	.short	0x010a
        /*07c6*/ 	.byte	0xff
	.zero		1


	//   ....[107]....
        /*07c8*/ 	.word	0x000085e0
        /*07cc*/ 	.word	0x00000002
        /*07d0*/ 	.word	0x00000120
        /*07d4*/ 	.short	0x010a
        /*07d6*/ 	.byte	0xff
	.zero		1


	//   ....[108]....
        /*07d8*/ 	.word	0x00008640
        /*07dc*/ 	.word	0x00000002
        /*07e0*/ 	.word	0x000000d0
        /*07e4*/ 	.short	0x010a
        /*07e6*/ 	.byte	0xff
	.zero		1


	//   ....[109]....
        /*07e8*/ 	.word	0x00008690
        /*07ec*/ 	.word	0x00000002
        /*07f0*/ 	.word	0x000000c0
        /*07f4*/ 	.short	0x010a
        /*07f6*/ 	.byte	0xff
	.zero		1


	//   ....[110]....
        /*07f8*/ 	.word	0x000086f0
        /*07fc*/ 	.word	0x00000000
        /*0800*/ 	.word	0x000000d0
        /*0804*/ 	.short	0x010a
        /*0806*/ 	.byte	0xff
	.zero		1


	//   ....[111]....
        /*0808*/ 	.word	0x00008740
        /*080c*/ 	.word	0x00000000
        /*0810*/ 	.word	0x000000c0
        /*0814*/ 	.short	0x010a
        /*0816*/ 	.byte	0xff
	.zero		1


	//   ....[112]....
        /*0818*/ 	.word	0x000087a0
        /*081c*/ 	.word	0x00000002
        /*0820*/ 	.word	0x00000100
        /*0824*/ 	.short	0x010a
        /*0826*/ 	.byte	0xff
	.zero		1


	//   ....[113]....
        /*0828*/ 	.word	0x00008800
        /*082c*/ 	.word	0x00000000
        /*0830*/ 	.word	0x00000000
        /*0834*/ 	.short	0x010a
        /*0836*/ 	.byte	0xff
	.zero		1


	//   ....[114]....
        /*0838*/ 	.word	0x00008860
        /*083c*/ 	.word	0x00000000
        /*0840*/ 	.word	0x00000000
        /*0844*/ 	.short	0x010a
        /*0846*/ 	.byte	0xff
	.zero		1


	//   ....[115]....
        /*0848*/ 	.word	0x000088c0
        /*084c*/ 	.word	0x00000000
        /*0850*/ 	.word	0x00000000
        /*0854*/ 	.short	0x010a
        /*0856*/ 	.byte	0xff
	.zero		1


	//   ....[116]....
        /*0858*/ 	.word	0x00008920
        /*085c*/ 	.word	0x00000000
        /*0860*/ 	.word	0x00000000
        /*0864*/ 	.short	0x010a
        /*0866*/ 	.byte	0xff
	.zero		1


	//   ....[117]....
        /*0868*/ 	.word	0x00008980
        /*086c*/ 	.word	0x00000000
        /*0870*/ 	.word	0x00000000
        /*0874*/ 	.short	0x010a
        /*0876*/ 	.byte	0xff
	.zero		1


	//   ....[118]....
        /*0878*/ 	.word	0x000089d0
        /*087c*/ 	.word	0x00000003
        /*0880*/ 	.word	0x000000c0
        /*0884*/ 	.short	0x010a
        /*0886*/ 	.byte	0xff
	.zero		1


	//   ....[119]....
        /*0888*/ 	.word	0x00008a30
        /*088c*/ 	.word	0x00000000
        /*0890*/ 	.word	0x000000b8
        /*0894*/ 	.short	0x010a
        /*0896*/ 	.byte	0xff
	.zero		1


	//   ....[120]....
        /*0898*/ 	.word	0x00008a90
        /*089c*/ 	.word	0x00000002
        /*08a0*/ 	.word	0x000000a0
        /*08a4*/ 	.short	0x010a
        /*08a6*/ 	.byte	0xff
	.zero		1


	//   ....[121]....
        /*08a8*/ 	.word	0x00008af0
        /*08ac*/ 	.word	0x00000000
        /*08b0*/ 	.word	0x00000000
        /*08b4*/ 	.short	0x010a
        /*08b6*/ 	.byte	0xff
	.zero		1


	//   ....[122]....
        /*08b8*/ 	.word	0x00008b40
        /*08bc*/ 	.word	0x00000008
        /*08c0*/ 	.word	0x000000c0
        /*08c4*/ 	.short	0x010a
        /*08c6*/ 	.byte	0xff
	.zero		1


	//   ....[123]....
        /*08c8*/ 	.word	0x00008b90
        /*08cc*/ 	.word	0x00000000
        /*08d0*/ 	.word	0x00000090
        /*08d4*/ 	.short	0x010a
        /*08d6*/ 	.byte	0xff
	.zero		1


	//   ....[124]....
        /*08d8*/ 	.word	0x00008be0
        /*08dc*/ 	.word	0x00000011
        /*08e0*/ 	.word	0x000000e0
        /*08e4*/ 	.short	0x010a
        /*08e6*/ 	.byte	0xff
	.zero		1


	//----- nvinfo : EIATTR_NUM_MBARRIERS
	.align		4
.L_47:
        /*08e8*/ 	.byte	0x03, 0x38
        /*08ea*/ 	.short	0x0028


	//----- nvinfo : EIATTR_EXIT_INSTR_OFFSETS
	.align		4
        /*08ec*/ 	.byte	0x04, 0x1c
        /*08ee*/ 	.short	(.L_49 - .L_48)


	//   ....[0]....
.L_48:
        /*08f0*/ 	.word	0x00002c50


	//   ....[1]....
        /*08f4*/ 	.word	0x00003140


	//   ....[2]....
        /*08f8*/ 	.word	0x000031a0


	//   ....[3]....
        /*08fc*/ 	.word	0x00004100


	//   ....[4]....
        /*0900*/ 	.word	0x000050e0


	//   ....[5]....
        /*0904*/ 	.word	0x00005120


	//   ....[6]....
        /*0908*/ 	.word	0x00008090


	//   ....[7]....
        /*090c*/ 	.word	0x00008110


	//   ....[8]....
        /*0910*/ 	.word	0x00008140


	//   ....[9]....
        /*0914*/ 	.word	0x00008170


	//----- nvinfo : EIATTR_MAX_THREADS
	.align		4
.L_49:
        /*0918*/ 	.byte	0x04, 0x05
        /*091a*/ 	.short	(.L_51 - .L_50)
.L_50:
        /*091c*/ 	.word	0x00000100
        /*0920*/ 	.word	0x00000001
        /*0924*/ 	.word	0x00000001


	//----- nvinfo : EIATTR_CRS_STACK_SIZE
	.align		4
.L_51:
        /*0928*/ 	.byte	0x04, 0x1e
        /*092a*/ 	.short	(.L_53 - .L_52)
.L_52:
        /*092c*/ 	.word	0x00000000


	//----- nvinfo : EIATTR_CBANK_PARAM_SIZE
	.align		4
.L_53:
        /*0930*/ 	.byte	0x03, 0x19
        /*0932*/ 	.short	0x0800


	//----- nvinfo : EIATTR_PARAM_CBANK
	.align		4
        /*0934*/ 	.byte	0x04, 0x0a
        /*0936*/ 	.short	(.L_55 - .L_54)
	.align		4
.L_54:
        /*0938*/ 	.word	index@(.nv.constant0._ZN7cutlass13device_kernelINS_4gemm6kernel13GemmUniversalIN4cute5tupleIJiiiiEEENS1_10collective13CollectiveMmaINS1_35MainloopSm100TmaUmmaWarpSpecializedILi9ELi2ELi4ENS5_IJNS4_1CILi2EEENSA_ILi1EEESC_EEEEENS5_IJNSA_ILi64EEENSA_ILi112EEESF_EEENS_6half_tENS5_IJlSC_lEEESI_SJ_NS4_8TiledMMAINS4_8MMA_AtomIJNS4_20SM100_MMA_F16BF16_SSISI_SI_fLi64ELi112ELNS4_4UMMA5MajorE0ELSO_0ELNSN_7ScaleInE0ELSP_0EEEEEENS4_6LayoutINS5_IJSC_SC_SC_EEENS5_IJNSA_ILi0EEESU_SU_EEEEENS5_IJNS4_10UnderscoreESX_SX_EEEEENS4_13SM90_TMA_LOADENS4_14ComposedLayoutINS4_7SwizzleILi3ELi4ELi3EEENS4_18smem_ptr_flag_bitsILi16EEENSS_INS5_IJNSA_ILi8EEESF_EEENS5_IJSF_SC_EEEEEEEvNS4_8identityENS4_23SM90_TMA_LOAD_MULTICASTES1A_vS1B_EENS_8epilogue10collective18CollectiveEpilogueINS1E_23Sm100TmaWarpSpecializedILi2ELi1ELi56ELb1ELb0EEEJSH_NS5_IJNSS_ISF_SC_EENSS_ISG_SC_EEEEESI_SJ_SI_SJ_NS1E_6fusion15FusionCallbacksIS1I_NS1M_17LinearCombinationISI_fSI_fLNS_15FloatRoundStyleE2EEESH_S1L_JEEENS4_5SM1004TMEM4LOAD26SM100_TMEM_LOAD_16dp256b2xES10_NS11_INS12_ILi1ELi4ELi3EEES15_NSS_INS5_IJS16_NSA_ILi16EEEEEENS5_IJS1X_SC_EEEEEEENS4_17SM75_U32x4_LDSM_NENS4_14SM90_TMA_STOREES21_NS4_17SM90_U32x4_STSM_NENS4_39AutoVectorizingCopyWithAssumedAlignmentILi128EEEEEEvvEEEEvNT_6ParamsE)
        /*093c*/ 	.short	0x0380
        /*093e*/ 	.short	0x0800


	//----- nvinfo : EIATTR_SW_WAR
	.align		4
.L_55:
        /*0940*/ 	.byte	0x04, 0x36
        /*0942*/ 	.short	(.L_57 - .L_56)
.L_56:
        /*0944*/ 	.word	0x00000008
.L_57:


//--------------------- .nv.callgraph             --------------------------
	.section	.nv.callgraph,"",@"SHT_CUDA_CALLGRAPH"
	.align	4
	.sectionentsize	8
	.align		4
        /*0000*/ 	.word	0x00000000
	.align		4
        /*0004*/ 	.word	0xffffffff
	.align		4
        /*0008*/ 	.word	index@(_ZN7cutlass13device_kernelINS_4gemm6kernel13GemmUniversalIN4cute5tupleIJiiiiEEENS1_10collective13CollectiveMmaINS1_35MainloopSm100TmaUmmaWarpSpecializedILi9ELi2ELi4ENS5_IJNS4_1CILi2EEENSA_ILi1EEESC_EEEEENS5_IJNSA_ILi64EEENSA_ILi112EEESF_EEENS_6half_tENS5_IJlSC_lEEESI_SJ_NS4_8TiledMMAINS4_8MMA_AtomIJNS4_20SM100_MMA_F16BF16_SSISI_SI_fLi64ELi112ELNS4_4UMMA5MajorE0ELSO_0ELNSN_7ScaleInE0ELSP_0EEEEEENS4_6LayoutINS5_IJSC_SC_SC_EEENS5_IJNSA_ILi0EEESU_SU_EEEEENS5_IJNS4_10UnderscoreESX_SX_EEEEENS4_13SM90_TMA_LOADENS4_14ComposedLayoutINS4_7SwizzleILi3ELi4ELi3EEENS4_18smem_ptr_flag_bitsILi16EEENSS_INS5_IJNSA_ILi8EEESF_EEENS5_IJSF_SC_EEEEEEEvNS4_8identityENS4_23SM90_TMA_LOAD_MULTICASTES1A_vS1B_EENS_8epilogue10collective18CollectiveEpilogueINS1E_23Sm100TmaWarpSpecializedILi2ELi1ELi56ELb1ELb0EEEJSH_NS5_IJNSS_ISF_SC_EENSS_ISG_SC_EEEEESI_SJ_SI_SJ_NS1E_6fusion15FusionCallbacksIS1I_NS1M_17LinearCombinationISI_fSI_fLNS_15FloatRoundStyleE2EEESH_S1L_JEEENS4_5SM1004TMEM4LOAD26SM100_TMEM_LOAD_16dp256b2xES10_NS11_INS12_ILi1ELi4ELi3EEES15_NSS_INS5_IJS16_NSA_ILi16EEEEEENS5_IJS1X_SC_EEEEEEENS4_17SM75_U32x4_LDSM_NENS4_14SM90_TMA_STOREES21_NS4_17SM90_U32x4_STSM_NENS4_39AutoVectorizingCopyWithAssumedAlignmentILi128EEEEEEvvEEEEvNT_6ParamsE)
	.align		4
        /*000c*/ 	.word	index@(__assertfail)
	.align		4
        /*0010*/ 	.word	0x00000000
	.align		4
        /*0014*/ 	.word	0xfffffffe
	.align		4
        /*0018*/ 	.word	0x00000000
	.align		4
        /*001c*/ 	.word	0xfffffffd
	.align		4
        /*0020*/ 	.word	0x00000000
	.align		4
        /*0024*/ 	.word	0xfffffffc


//--------------------- .nv.constant4             --------------------------
	.section	.nv.constant4,"a",@progbits
	.align	8
	.align		8
.nv.constant4:
        /*0000*/ 	.dword	__assertfail
	.align		8
        /*0008*/ 	.dword	__unnamed_1
	.align		8
        /*0010*/ 	.dword	__unnamed_2
	.align		8
        /*0018*/ 	.dword	_ZN40_INTERNAL_43f1ead6_4_k_cu_bf2be79c_185174cuda3std3__45__cpo5beginE
	.align		8
        /*0020*/ 	.dword	_ZN40_INTERNAL_43f1ead6_4_k_cu_bf2be79c_185174cuda3std3__45__cpo3endE
	.align		8
        /*0028*/ 	.dword	_ZN40_INTERNAL_43f1ead6_4_k_cu_bf2be79c_185174cuda3std3__45__cpo6cbeginE
	.align		8
        /*0030*/ 	.dword	_ZN40_INTERNAL_43f1ead6_4_k_cu_bf2be79c_185174cuda3std3__45__cpo4cendE
	.align		8
        /*0038*/ 	.dword	_ZN40_INTERNAL_43f1ead6_4_k_cu_bf2be79c_185174cuda3std3__442_GLOBAL__N__43f1ead6_4_k_cu_bf2be79c_185176ignoreE
	.align		8
        /*0040*/ 	.dword	_ZN40_INTERNAL_43f1ead6_4_k_cu_bf2be79c_185174cuda3std3__419piecewise_constructE
	.align		8
        /*0048*/ 	.dword	_ZN40_INTERNAL_43f1ead6_4_k_cu_bf2be79c_185174cuda3std3__48in_placeE
	.align		8
        /*0050*/ 	.dword	_ZN40_INTERNAL_43f1ead6_4_k_cu_bf2be79c_185174cuda3std6ranges3__45__cpo4swapE
	.align		8
        /*0058*/ 	.dword	_ZN40_INTERNAL_43f1ead6_4_k_cu_bf2be79c_185174cuda3std6ranges3__45__cpo9iter_moveE
	.align		8
        /*0060*/ 	.dword	_ZN40_INTERNAL_43f1ead6_4_k_cu_bf2be79c_185174cute7productE
	.align		8
        /*0068*/ 	.dword	_ZN40_INTERNAL_43f1ead6_4_k_cu_bf2be79c_185174cute1_E
	.align		8
        /*0070*/ 	.dword	$str$25
	.align		8
        /*0078*/ 	.dword	$str$26
	.align		8
        /*0080*/ 	.dword	$str$27
	.align		8
        /*0088*/ 	.dword	$str$28


//--------------------- .text._ZN7cutlass13device_kernelINS_4gemm6kernel13GemmUniversalIN4cute5tupleIJiiiiEEENS1_10collective13CollectiveMmaINS1_35MainloopSm100TmaUmmaWarpSpecializedILi9ELi2ELi4ENS5_IJNS4_1CILi2EEENSA_ILi1EEESC_EEEEENS5_IJNSA_ILi64EEENSA_ILi112EEESF_EEENS_6half_tENS5_IJlSC_lEEESI_SJ_NS4_8TiledMMAINS4_8MMA_AtomIJNS4_20SM100_MMA_F16BF16_SSISI_SI_fLi64ELi112ELNS4_4UMMA5MajorE0ELSO_0ELNSN_7ScaleInE0ELSP_0EEEEEENS4_6LayoutINS5_IJSC_SC_SC_EEENS5_IJNSA_ILi0EEESU_SU_EEEEENS5_IJNS4_10UnderscoreESX_SX_EEEEENS4_13SM90_TMA_LOADENS4_14ComposedLayoutINS4_7SwizzleILi3ELi4ELi3EEENS4_18smem_ptr_flag_bitsILi16EEENSS_INS5_IJNSA_ILi8EEESF_EEENS5_IJSF_SC_EEEEEEEvNS4_8identityENS4_23SM90_TMA_LOAD_MULTICASTES1A_vS1B_EENS_8epilogue10collective18CollectiveEpilogueINS1E_23Sm100TmaWarpSpecializedILi2ELi1ELi56ELb1ELb0EEEJSH_NS5_IJNSS_ISF_SC_EENSS_ISG_SC_EEEEESI_SJ_SI_SJ_NS1E_6fusion15FusionCallbacksIS1I_NS1M_17LinearCombinationISI_fSI_fLNS_15FloatRoundStyleE2EEESH_S1L_JEEENS4_5SM1004TMEM4LOAD26SM100_TMEM_LOAD_16dp256b2xES10_NS11_INS12_ILi1ELi4ELi3EEES15_NSS_INS5_IJS16_NSA_ILi16EEEEEENS5_IJS1X_SC_EEEEEEENS4_17SM75_U32x4_LDSM_NENS4_14SM90_TMA_STOREES21_NS4_17SM90_U32x4_STSM_NENS4_39AutoVectorizingCopyWithAssumedAlignmentILi128EEEEEEvvEEEEvNT_6ParamsE --------------------------
	.section	.text._ZN7cutlass13device_kernelINS_4gemm6kernel13GemmUniversalIN4cute5tupleIJiiiiEEENS1_10collective13CollectiveMmaINS1_35MainloopSm100TmaUmmaWarpSpecializedILi9ELi2ELi4ENS5_IJNS4_1CILi2EEENSA_ILi1EEESC_EEEEENS5_IJNSA_ILi64EEENSA_ILi112EEESF_EEENS_6half_tENS5_IJlSC_lEEESI_SJ_NS4_8TiledMMAINS4_8MMA_AtomIJNS4_20SM100_MMA_F16BF16_SSISI_SI_fLi64ELi112ELNS4_4UMMA5MajorE0ELSO_0ELNSN_7ScaleInE0ELSP_0EEEEEENS4_6LayoutINS5_IJSC_SC_SC_EEENS5_IJNSA_ILi0EEESU_SU_EEEEENS5_IJNS4_10UnderscoreESX_SX_EEEEENS4_13SM90_TMA_LOADENS4_14ComposedLayoutINS4_7SwizzleILi3ELi4ELi3EEENS4_18smem_ptr_flag_bitsILi16EEENSS_INS5_IJNSA_ILi8EEESF_EEENS5_IJSF_SC_EEEEEEEvNS4_8identityENS4_23SM90_TMA_LOAD_MULTICASTES1A_vS1B_EENS_8epilogue10collective18CollectiveEpilogueINS1E_23Sm100TmaWarpSpecializedILi2ELi1ELi56ELb1ELb0EEEJSH_NS5_IJNSS_ISF_SC_EENSS_ISG_SC_EEEEESI_SJ_SI_SJ_NS1E_6fusion15FusionCallbacksIS1I_NS1M_17LinearCombinationISI_fSI_fLNS_15FloatRoundStyleE2EEESH_S1L_JEEENS4_5SM1004TMEM4LOAD26SM100_TMEM_LOAD_16dp256b2xES10_NS11_INS12_ILi1ELi4ELi3EEES15_NSS_INS5_IJS16_NSA_ILi16EEEEEENS5_IJS1X_SC_EEEEEEENS4_17SM75_U32x4_LDSM_NENS4_14SM90_TMA_STOREES21_NS4_17SM90_U32x4_STSM_NENS4_39AutoVectorizingCopyWithAssumedAlignmentILi128EEEEEEvvEEEEvNT_6ParamsE,"ax",@progbits
	.align	128
.text._ZN7cutlass13device_kernelINS_4gemm6kernel13GemmUniversalIN4cute5tupleIJiiiiEEENS1_10collective13CollectiveMmaINS1_35MainloopSm100TmaUmmaWarpSpecializedILi9ELi2ELi4ENS5_IJNS4_1CILi2EEENSA_ILi1EEESC_EEEEENS5_IJNSA_ILi64EEENSA_ILi112EEESF_EEENS_6half_tENS5_IJlSC_lEEESI_SJ_NS4_8TiledMMAINS4_8MMA_AtomIJNS4_20SM100_MMA_F16BF16_SSISI_SI_fLi64ELi112ELNS4_4UMMA5MajorE0ELSO_0ELNSN_7ScaleInE0ELSP_0EEEEEENS4_6LayoutINS5_IJSC_SC_SC_EEENS5_IJNSA_ILi0EEESU_SU_EEEEENS5_IJNS4_10UnderscoreESX_SX_EEEEENS4_13SM90_TMA_LOADENS4_14ComposedLayoutINS4_7SwizzleILi3ELi4ELi3EEENS4_18smem_ptr_flag_bitsILi16EEENSS_INS5_IJNSA_ILi8EEESF_EEENS5_IJSF_SC_EEEEEEEvNS4_8identityENS4_23SM90_TMA_LOAD_MULTICASTES1A_vS1B_EENS_8epilogue10collective18CollectiveEpilogueINS1E_23Sm100TmaWarpSpecializedILi2ELi1ELi56ELb1ELb0EEEJSH_NS5_IJNSS_ISF_SC_EENSS_ISG_SC_EEEEESI_SJ_SI_SJ_NS1E_6fusion15FusionCallbacksIS1I_NS1M_17LinearCombinationISI_fSI_fLNS_15FloatRoundStyleE2EEESH_S1L_JEEENS4_5SM1004TMEM4LOAD26SM100_TMEM_LOAD_16dp256b2xES10_NS11_INS12_ILi1ELi4ELi3EEES15_NSS_INS5_IJS16_NSA_ILi16EEEEEENS5_IJS1X_SC_EEEEEEENS4_17SM75_U32x4_LDSM_NENS4_14SM90_TMA_STOREES21_NS4_17SM90_U32x4_STSM_NENS4_39AutoVectorizingCopyWithAssumedAlignmentILi128EEEEEEvvEEEEvNT_6ParamsE:
        .type           _ZN7cutlass13device_kernelINS_4gemm6kernel13GemmUniversalIN4cute5tupleIJiiiiEEENS1_10collective13CollectiveMmaINS1_35MainloopSm100TmaUmmaWarpSpecializedILi9ELi2ELi4ENS5_IJNS4_1CILi2EEENSA_ILi1EEESC_EEEEENS5_IJNSA_ILi64EEENSA_ILi112EEESF_EEENS_6half_tENS5_IJlSC_lEEESI_SJ_NS4_8TiledMMAINS4_8MMA_AtomIJNS4_20SM100_MMA_F16BF16_SSISI_SI_fLi64ELi112ELNS4_4UMMA5MajorE0ELSO_0ELNSN_7ScaleInE0ELSP_0EEEEEENS4_6LayoutINS5_IJSC_SC_SC_EEENS5_IJNSA_ILi0EEESU_SU_EEEEENS5_IJNS4_10UnderscoreESX_SX_EEEEENS4_13SM90_TMA_LOADENS4_14ComposedLayoutINS4_7SwizzleILi3ELi4ELi3EEENS4_18smem_ptr_flag_bitsILi16EEENSS_INS5_IJNSA_ILi8EEESF_EEENS5_IJSF_SC_EEEEEEEvNS4_8identityENS4_23SM90_TMA_LOAD_MULTICASTES1A_vS1B_EENS_8epilogue10collective18CollectiveEpilogueINS1E_23Sm100TmaWarpSpecializedILi2ELi1ELi56ELb1ELb0EEEJSH_NS5_IJNSS_ISF_SC_EENSS_ISG_SC_EEEEESI_SJ_SI_SJ_NS1E_6fusion15FusionCallbacksIS1I_NS1M_17LinearCombinationISI_fSI_fLNS_15FloatRoundStyleE2EEESH_S1L_JEEENS4_5SM1004TMEM4LOAD26SM100_TMEM_LOAD_16dp256b2xES10_NS11_INS12_ILi1ELi4ELi3EEES15_NSS_INS5_IJS16_NSA_ILi16EEEEEENS5_IJS1X_SC_EEEEEEENS4_17SM75_U32x4_LDSM_NENS4_14SM90_TMA_STOREES21_NS4_17SM90_U32x4_STSM_NENS4_39AutoVectorizingCopyWithAssumedAlignmentILi128EEEEEEvvEEEEvNT_6ParamsE,@function
        .size           _ZN7cutlass13device_kernelINS_4gemm6kernel13GemmUniversalIN4cute5tupleIJiiiiEEENS1_10collective13CollectiveMmaINS1_35MainloopSm100TmaUmmaWarpSpecializedILi9ELi2ELi4ENS5_IJNS4_1CILi2EEENSA_ILi1EEESC_EEEEENS5_IJNSA_ILi64EEENSA_ILi112EEESF_EEENS_6half_tENS5_IJlSC_lEEESI_SJ_NS4_8TiledMMAINS4_8MMA_AtomIJNS4_20SM100_MMA_F16BF16_SSISI_SI_fLi64ELi112ELNS4_4UMMA5MajorE0ELSO_0ELNSN_7ScaleInE0ELSP_0EEEEEENS4_6LayoutINS5_IJSC_SC_SC_EEENS5_IJNSA_ILi0EEESU_SU_EEEEENS5_IJNS4_10UnderscoreESX_SX_EEEEENS4_13SM90_TMA_LOADENS4_14ComposedLayoutINS4_7SwizzleILi3ELi4ELi3EEENS4_18smem_ptr_flag_bitsILi16EEENSS_INS5_IJNSA_ILi8EEESF_EEENS5_IJSF_SC_EEEEEEEvNS4_8identityENS4_23SM90_TMA_LOAD_MULTICASTES1A_vS1B_EENS_8epilogue10collective18CollectiveEpilogueINS1E_23Sm100TmaWarpSpecializedILi2ELi1ELi56ELb1ELb0EEEJSH_NS5_IJNSS_ISF_SC_EENSS_ISG_SC_EEEEESI_SJ_SI_SJ_NS1E_6fusion15FusionCallbacksIS1I_NS1M_17LinearCombinationISI_fSI_fLNS_15FloatRoundStyleE2EEESH_S1L_JEEENS4_5SM1004TMEM4LOAD26SM100_TMEM_LOAD_16dp256b2xES10_NS11_INS12_ILi1ELi4ELi3EEES15_NSS_INS5_IJS16_NSA_ILi16EEEEEENS5_IJS1X_SC_EEEEEEENS4_17SM75_U32x4_LDSM_NENS4_14SM90_TMA_STOREES21_NS4_17SM90_U32x4_STSM_NENS4_39AutoVectorizingCopyWithAssumedAlignmentILi128EEEEEEvvEEEEvNT_6ParamsE,(.L_x_166 - _ZN7cutlass13device_kernelINS_4gemm6kernel13GemmUniversalIN4cute5tupleIJiiiiEEENS1_10collective13CollectiveMmaINS1_35MainloopSm100TmaUmmaWarpSpecializedILi9ELi2ELi4ENS5_IJNS4_1CILi2EEENSA_ILi1EEESC_EEEEENS5_IJNSA_ILi64EEENSA_ILi112EEESF_EEENS_6half_tENS5_IJlSC_lEEESI_SJ_NS4_8TiledMMAINS4_8MMA_AtomIJNS4_20SM100_MMA_F16BF16_SSISI_SI_fLi64ELi112ELNS4_4UMMA5MajorE0ELSO_0ELNSN_7ScaleInE0ELSP_0EEEEEENS4_6LayoutINS5_IJSC_SC_SC_EEENS5_IJNSA_ILi0EEESU_SU_EEEEENS5_IJNS4_10UnderscoreESX_SX_EEEEENS4_13SM90_TMA_LOADENS4_14ComposedLayoutINS4_7SwizzleILi3ELi4ELi3EEENS4_18smem_ptr_flag_bitsILi16EEENSS_INS5_IJNSA_ILi8EEESF_EEENS5_IJSF_SC_EEEEEEEvNS4_8identityENS4_23SM90_TMA_LOAD_MULTICASTES1A_vS1B_EENS_8epilogue10collective18CollectiveEpilogueINS1E_23Sm100TmaWarpSpecializedILi2ELi1ELi56ELb1ELb0EEEJSH_NS5_IJNSS_ISF_SC_EENSS_ISG_SC_EEEEESI_SJ_SI_SJ_NS1E_6fusion15FusionCallbacksIS1I_NS1M_17LinearCombinationISI_fSI_fLNS_15FloatRoundStyleE2EEESH_S1L_JEEENS4_5SM1004TMEM4LOAD26SM100_TMEM_LOAD_16dp256b2xES10_NS11_INS12_ILi1ELi4ELi3EEES15_NSS_INS5_IJS16_NSA_ILi16EEEEEENS5_IJS1X_SC_EEEEEEENS4_17SM75_U32x4_LDSM_NENS4_14SM90_TMA_STOREES21_NS4_17SM90_U32x4_STSM_NENS4_39AutoVectorizingCopyWithAssumedAlignmentILi128EEEEEEvvEEEEvNT_6ParamsE)
        .other          _ZN7cutlass13device_kernelINS_4gemm6kernel13GemmUniversalIN4cute5tupleIJiiiiEEENS1_10collective13CollectiveMmaINS1_35MainloopSm100TmaUmmaWarpSpecializedILi9ELi2ELi4ENS5_IJNS4_1CILi2EEENSA_ILi1EEESC_EEEEENS5_IJNSA_ILi64EEENSA_ILi112EEESF_EEENS_6half_tENS5_IJlSC_lEEESI_SJ_NS4_8TiledMMAINS4_8MMA_AtomIJNS4_20SM100_MMA_F16BF16_SSISI_SI_fLi64ELi112ELNS4_4UMMA5MajorE0ELSO_0ELNSN_7ScaleInE0ELSP_0EEEEEENS4_6LayoutINS5_IJSC_SC_SC_EEENS5_IJNSA_ILi0EEESU_SU_EEEEENS5_IJNS4_10UnderscoreESX_SX_EEEEENS4_13SM90_TMA_LOADENS4_14ComposedLayoutINS4_7SwizzleILi3ELi4ELi3EEENS4_18smem_ptr_flag_bitsILi16EEENSS_INS5_IJNSA_ILi8EEESF_EEENS5_IJSF_SC_EEEEEEEvNS4_8identityENS4_23SM90_TMA_LOAD_MULTICASTES1A_vS1B_EENS_8epilogue10collective18CollectiveEpilogueINS1E_23Sm100TmaWarpSpecializedILi2ELi1ELi56ELb1ELb0EEEJSH_NS5_IJNSS_ISF_SC_EENSS_ISG_SC_EEEEESI_SJ_SI_SJ_NS1E_6fusion15FusionCallbacksIS1I_NS1M_17LinearCombinationISI_fSI_fLNS_15FloatRoundStyleE2EEESH_S1L_JEEENS4_5SM1004TMEM4LOAD26SM100_TMEM_LOAD_16dp256b2xES10_NS11_INS12_ILi1ELi4ELi3EEES15_NSS_INS5_IJS16_NSA_ILi16EEEEEENS5_IJS1X_SC_EEEEEEENS4_17SM75_U32x4_LDSM_NENS4_14SM90_TMA_STOREES21_NS4_17SM90_U32x4_STSM_NENS4_39AutoVectorizingCopyWithAssumedAlignmentILi128EEEEEEvvEEEEvNT_6ParamsE,@"STO_CUDA_ENTRY STV_DEFAULT"
_ZN7cutlass13device_kernelINS_4gemm6kernel13GemmUniversalIN4cute5tupleIJiiiiEEENS1_10collective13CollectiveMmaINS1_35MainloopSm100TmaUmmaWarpSpecializedILi9ELi2ELi4ENS5_IJNS4_1CILi2EEENSA_ILi1EEESC_EEEEENS5_IJNSA_ILi64EEENSA_ILi112EEESF_EEENS_6half_tENS5_IJlSC_lEEESI_SJ_NS4_8TiledMMAINS4_8MMA_AtomIJNS4_20SM100_MMA_F16BF16_SSISI_SI_fLi64ELi112ELNS4_4UMMA5MajorE0ELSO_0ELNSN_7ScaleInE0ELSP_0EEEEEENS4_6LayoutINS5_IJSC_SC_SC_EEENS5_IJNSA_ILi0EEESU_SU_EEEEENS5_IJNS4_10UnderscoreESX_SX_EEEEENS4_13SM90_TMA_LOADENS4_14ComposedLayoutINS4_7SwizzleILi3ELi4ELi3EEENS4_18smem_ptr_flag_bitsILi16EEENSS_INS5_IJNSA_ILi8EEESF_EEENS5_IJSF_SC_EEEEEEEvNS4_8identityENS4_23SM90_TMA_LOAD_MULTICASTES1A_vS1B_EENS_8epilogue10collective18CollectiveEpilogueINS1E_23Sm100TmaWarpSpecializedILi2ELi1ELi56ELb1ELb0EEEJSH_NS5_IJNSS_ISF_SC_EENSS_ISG_SC_EEEEESI_SJ_SI_SJ_NS1E_6fusion15FusionCallbacksIS1I_NS1M_17LinearCombinationISI_fSI_fLNS_15FloatRoundStyleE2EEESH_S1L_JEEENS4_5SM1004TMEM4LOAD26SM100_TMEM_LOAD_16dp256b2xES10_NS11_INS12_ILi1ELi4ELi3EEES15_NSS_INS5_IJS16_NSA_ILi16EEEEEENS5_IJS1X_SC_EEEEEEENS4_17SM75_U32x4_LDSM_NENS4_14SM90_TMA_STOREES21_NS4_17SM90_U32x4_STSM_NENS4_39AutoVectorizingCopyWithAssumedAlignmentILi128EEEEEEvvEEEEvNT_6ParamsE:
[----:B------:R-:W1:Y:S01]  /*0000*/  LDC R1, c[0x0][0x37c] ;  /* 0x0000df00ff017b82 */ /* 0x000e620000000800 */
[----:B------:R-:W2:Y:S01]  /*0010*/  S2R R136, SR_TID.X ;  /* 0x0000000000887919 */ /* 0x000ea20000002100 */
[----:B------:R-:W3:Y:S01]  /*0020*/  LDCU.64 UR8, c[0x0][0x890] ;  /* 0x00011200ff0877ac */ /* 0x000ee20008000a00 */
[----:B------:R-:W-:Y:S02]  /*0030*/  PRMT R129, RZ, 0x7610, R129 ;  /* 0x00007610ff817816 */ /* 0x000fe40000000081 */
[----:B------:R-:W-:Y:S01]  /*0040*/  ELECT P3, URZ, PT ;  /* 0x0000000000ff782f */ /* 0x000fe20003860000 */
[----:B---3--:R-:W-:-:S04]  /*0050*/  UISETP.NE.U32.AND UP0, UPT, UR8, URZ, UPT ;  /* 0x000000ff0800728c */ /* 0x008fc8000bf05070 */
[----:B------:R-:W-:Y:S01]  /*0060*/  UISETP.NE.AND.EX UP0, UPT, UR9, URZ, UPT, UP0 ;  /* 0x000000ff0900728c */ /* 0x000fe2000bf05300 */
[----:B--2---:R-:W-:-:S05]  /*0070*/  SHF.R.U32.HI R130, RZ, 0x5, R136 ;  /* 0x00000005ff827819 */ /* 0x004fca0000011688 */
[----:B------:R-:W2:Y:S02]  /*0080*/  SHFL.IDX PT, R0, R130, RZ, 0x1f ;  /* 0x00001fff82007589 */ /* 0x000ea400000e0000 */
[----:B--2---:R-:W-:Y:S01]  /*0090*/  R2UR UR20, R0 ;  /* 0x00000000001472ca */ /* 0x004fe200000e0000 */
[----:B-1----:R-:W-:-:S14]  /*00a0*/  BRA.U UP0, `(.L_x_0) ;  /* 0x0000000100307547 */ /* 0x002fdc000b800000 */
[----:B------:R-:W1:Y:S02]  /*00b0*/  LDCU.64 UR4, c[0x0][0x888] ;  /* 0x00011100ff0477ac */ /* 0x000e640008000a00 */
[----:B-1----:R-:W-:-:S04]  /*00c0*/  UISETP.NE.U32.AND UP0, UPT, UR4, URZ, UPT ;  /* 0x000000ff0400728c */ /* 0x002fc8000bf05070 */
[----:B------:R-:W-:-:S09]  /*00d0*/  UISETP.NE.AND.EX UP0, UPT, UR5, URZ, UPT, UP0 ;  /* 0x000000ff0500728c */ /* 0x000fd2000bf05300 */
[----:B------:R-:W-:Y:S05]  /*00e0*/  BRA.U !UP0, `(.L_x_1) ;  /* 0x0000000108147547 */ /* 0x000fea000b800000 */
[----:B------:R-:W1:Y:S01]  /*00f0*/  LDC.64 R74, c[0x0][0x888] ;  /* 0x00022200ff4a7b82 */ /* 0x000e620000000a00 */
[----:B------:R-:W1:Y:S02]  /*0100*/  LDCU.64 UR4, c[0x0][0x358] ;  /* 0x00006b00ff0477ac */ /* 0x000e640008000a00 */
[----:B-1----:R1:W5:Y:S01]  /*0110*/  LDG.E R74, desc[UR4][R74.64] ;  /* 0x000000044a4a7981 */ /* 0x002362000c1e1900 */
[----:B------:R-:W-:Y:S01]  /*0120*/  HFMA2 R129, -RZ, RZ, 0, 5.9604644775390625e-08 ;  /* 0x00000001ff817431 */ /* 0x000fe200000001ff */
[----:B------:R-:W-:Y:S05]  /*0130*/  BRA `(.L_x_0) ;  /* 0x00000000000c7947 */ /* 0x000fea0003800000 */
.L_x_1:
[----:B------:R-:W1:Y:S01]  /*0140*/  LDCU UR4, c[0x0][0x880] ;  /* 0x00011000ff0477ac */ /* 0x000e620008000800 */
[----:B------:R-:W-:Y:S01]  /*0150*/  HFMA2 R129, -RZ, RZ, 0, 5.9604644775390625e-08 ;  /* 0x00000001ff817431 */ /* 0x000fe200000001ff */
[----:B-1----:R-:W-:-:S07]  /*0160*/  MOV R74, UR4 ;  /* 0x00000004004a7c02 */ /* 0x002fce0008000f00 */
.L_x_0:
[----:B------:R-:W2:Y:S02]  /*0170*/  LDCU.64 UR4, c[0x0][0x8b0] ;  /* 0x00011600ff0477ac */ /* 0x000ea40008000a00 */
[----:B--2---:R-:W-:-:S04]  /*0180*/  UISETP.NE.U32.AND UP0, UPT, UR4, URZ, UPT ;  /* 0x000000ff0400728c */ /* 0x004fc8000bf05070 */
[----:B------:R-:W-:-:S09]  /*0190*/  UISETP.NE.AND.EX UP0, UPT, UR5, URZ, UPT, UP0 ;  /* 0x000000ff0500728c */ /* 0x000fd2000bf05300 */
[----:B------:R-:W-:Y:S05]  /*01a0*/  BRA.U UP0, `(.L_x_2) ;  /* 0x0000000100287547 */ /* 0x000fea000b800000 */
[----:B------:R-:W2:Y:S02]  /*01b0*/  LDCU.64 UR4, c[0x0][0x8a8] ;  /* 0x00011500ff0477ac */ /* 0x000ea40008000a00 */
[----:B--2---:R-:W-:-:S04]  /*01c0*/  UISETP.NE.U32.AND UP0, UPT, UR4, URZ, UPT ;  /* 0x000000ff0400728c */ /* 0x004fc8000bf05070 */
[----:B------:R-:W-:-:S09]  /*01d0*/  UISETP.NE.AND.EX UP0, UPT, UR5, URZ, UPT, UP0 ;  /* 0x000000ff0500728c */ /* 0x000fd2000bf05300 */
[----:B------:R-:W-:Y:S05]  /*01e0*/  BRA.U !UP0, `(.L_x_3) ;  /* 0x0000000108107547 */ /* 0x000fea000b800000 */
[----:B------:R-:W2:Y:S01]  /*01f0*/  LDC.64 R2, c[0x0][0x8a8] ;  /* 0x00022a00ff027b82 */ /* 0x000ea20000000a00 */
[----:B------:R-:W2:Y:S02]  /*0200*/  LDCU.64 UR4, c[0x0][0x358] ;  /* 0x00006b00ff0477ac */ /* 0x000ea40008000a00 */
[----:B--2---:R2:W5:Y:S01]  /*0210*/  LDG.E R73, desc[UR4][R2.64] ;  /* 0x0000000402497981 */ /* 0x004562000c1e1900 */
[----:B------:R-:W-:Y:S05]  /*0220*/  BRA `(.L_x_2) ;  /* 0x0000000000087947 */ /* 0x000fea0003800000 */
.L_x_3:
[----:B------:R-:W2:Y:S02]  /*0230*/  LDCU UR4, c[0x0][0x8a0] ;  /* 0x00011400ff0477ac */ /* 0x000ea40008000800 */
[----:B--2---:R-:W-:Y:S02]  /*0240*/  MOV R73, UR4 ;  /* 0x0000000400497c02 */ /* 0x004fe40008000f00 */
.L_x_2:
[----:B------:R-:W-:Y:S01]  /*0250*/  IMAD.U32 R0, RZ, RZ, UR20 ;  /* 0x00000014ff007e24 */ /* 0x000fe2000f8e00ff */
[----:B------:R-:W-:Y:S04]  /*0260*/  BSSY.RECONVERGENT B0, `(.L_x_4) ;  /* 0x000000c000007945 */ /* 0x000fe80003800200 */
[C---:B------:R-:W-:Y:S02]  /*0270*/  ISETP.NE.OR P1, PT, R0.reuse, 0x1, !P3 ;  /* 0x000000010000780c */ /* 0x040fe40005f25670 */
[----:B------:R-:W-:-:S11]  /*0280*/  ISETP.NE.OR P0, PT, R0, 0x3, !P3 ;  /* 0x000000030000780c */ /* 0x000fd60005f05670 */
[----:B------:R-:W-:Y:S05]  /*0290*/  @P1 BRA `(.L_x_5) ;  /* 0x0000000000201947 */ /* 0x000fea0003800000 */
[----:B------:R-:W3:Y:S02]  /*02a0*/  LDCU.64 UR4, c[0x0][0x348] ;  /* 0x00006900ff0477ac */ /* 0x000ee40008000a00 */
[----:B---3--:R-:W-:Y:S02]  /*02b0*/  UIADD3 UR6, UP1, UPT, UR4, 0x80, URZ ;  /* 0x0000008004067890 */ /* 0x008fe4000ff3e0ff */
[----:B------:R-:W-:Y:S02]  /*02c0*/  UIADD3 UR4, UP0, UPT, UR4, 0x180, URZ ;  /* 0x0000018004047890 */ /* 0x000fe4000ff1e0ff */
[----:B------:R-:W-:Y:S02]  /*02d0*/  UIADD3.X UR7, UPT, UPT, URZ, UR5, URZ, UP1, !UPT ;  /* 0x00000005ff077290 */ /* 0x000fe40008ffe4ff */
[----:B------:R-:W-:-:S07]  /*02e0*/  UIADD3.X UR5, UPT, UPT, URZ, UR5, URZ, UP0, !UPT ;  /* 0x00000005ff057290 */ /* 0x000fce00087fe4ff */
[----:B------:R3:W-:Y:S02]  /*02f0*/  UTMACCTL.PF [UR6] ;  /* 0x00000000060079b9 */ /* 0x0007e40008040000 */
[----:B------:R3:W-:Y:S02]  /*0300*/  UTMACCTL.PF [UR4] ;  /* 0x00000000040079b9 */ /* 0x0007e40008040000 */
[----:B---3--:R-:W-:Y:S01]  /*0310*/  NOP ;  /* 0x0000000000007918 */ /* 0x008fe20000000000 */
.L_x_5:
[----:B------:R-:W-:Y:S05]  /*0320*/  BSYNC.RECONVERGENT B0 ;  /* 0x0000000000007941 */ /* 0x000fea0003800200 */
.L_x_4:
[----:B------:R-:W-:Y:S04]  /*0330*/  BSSY.RECONVERGENT B0, `(.L_x_6) ;  /* 0x000000a000007945 */ /* 0x000fe80003800200 */
        /* <DEDUP_REMOVED lines=9> */
.L_x_7:
[----:B------:R-:W-:Y:S05]  /*03d0*/  BSYNC.RECONVERGENT B0 ;  /* 0x0000000000007941 */ /* 0x000fea0003800200 */
.L_x_6:
[----:B------:R-:W3:Y:S01]  /*03e0*/  LDCU.64 UR4, c[0x0][0x888] ;  /* 0x00011100ff0477ac */ /* 0x000ee20008000a00 */
[----:B------:R-:W-:Y:S02]  /*03f0*/  UISETP.EQ.U32.AND UP1, UPT, UR8, URZ, UPT ;  /* 0x000000ff0800728c */ /* 0x000fe4000bf22070 */
[----:B------:R-:W-:Y:S02]  /*0400*/  UPLOP3.LUT UP3, UPT, UPT, UPT, UPT, 0x80, 0x8 ;  /* 0x000000000008789c */ /* 0x000fe40003f6f070 */
[----:B---3--:R-:W-:-:S04]  /*0410*/  UISETP.NE.U32.AND UP0, UPT, UR4, URZ, UPT ;  /* 0x000000ff0400728c */ /* 0x008fc8000bf05070 */
[----:B------:R-:W-:-:S04]  /*0420*/  UISETP.NE.AND.EX UP2, UPT, UR5, URZ, UPT, UP0 ;  /* 0x000000ff0500728c */ /* 0x000fc8000bf45300 */
[----:B------:R-:W-:-:S04]  /*0430*/  UISETP.EQ.OR.EX UP4, UPT, UR9, URZ, !UP2, UP1 ;  /* 0x000000ff0900728c */ /* 0x000fc8000d782710 */
[----:B------:R-:W-:-:S05]  /*0440*/  UP2UR UR63, UPR, URZ, 0x10 ;  /* 0x00000010ff3f7883 */ /* 0x000fca0008000000 */
[----:B------:R-:W-:Y:S07]  /*0450*/  BRA.U !UP4, `(.L_x_8) ;  /* 0x000000010c207547 */ /* 0x000fee000b800000 */
[----:B------:R-:W-:Y:S01]  /*0460*/  UISETP.NE.U32.AND UP1, UPT, UR8, URZ, UPT ;  /* 0x000000ff0800728c */ /* 0x000fe2000bf25070 */
[----:B-----5:R-:W-:Y:S01]  /*0470*/  FSETP.NEU.AND P0, PT, R74, RZ, PT ;  /* 0x000000ff4a00720b */ /* 0x020fe20003f0d000 */
[----:B------:R-:W-:Y:S02]  /*0480*/  USEL UR4, URZ, 0xffffffff, UP2 ;  /* 0xffffffffff047887 */ /* 0x000fe40009000000 */
[----:B------:R-:W-:-:S10]  /*0490*/  UISETP.NE.AND.EX UP1, UPT, UR9, URZ, UPT, UP1 ;  /* 0x000000ff0900728c */ /* 0x000fd4000bf25310 */
[----:B------:R-:W-:Y:S01]  /*04a0*/  VOTEU.ANY UP0, P0 ;  /* 0x0000000000ff7886 */ /* 0x000fe20000000100 */
[----:B------:R-:W-:-:S04]  /*04b0*/  @!UP1 USEL UR4, URZ, 0xffffffff, UP0 ;  /* 0xffffffffff049887 */ /* 0x000fc80008000000 */
[----:B------:R-:W-:-:S04]  /*04c0*/  ULOP3.LUT UR4, UR4, 0x1, URZ, 0xc0, !UPT ;  /* 0x0000000104047892 */ /* 0x000fc8000f8ec0ff */
[----:B------:R-:W-:-:S11]  /*04d0*/  UISETP.NE.U32.AND UP3, UPT, UR4, 0x1, UPT ;  /* 0x000000010400788c */ /* 0x000fd6000bf65070 */
.L_x_8:
[----:B--2---:R-:W2:Y:S02]  /*04e0*/  SHFL.IDX PT, R2, R130, RZ, 0x1f ;  /* 0x00001fff82027589 */ /* 0x004ea400000e0000 */
[----:B--2---:R-:W-:-:S13]  /*04f0*/  ISETP.NE.AND P0, PT, R2, RZ, PT ;  /* 0x000000ff0200720c */ /* 0x004fda0003f05270 */
[----:B------:R-:W-:Y:S05]  /*0500*/  @P0 BRA `(.L_x_9) ;  /* 0x00000000008c0947 */ /* 0x000fea0003800000 */
[----:B------:R-:W-:Y:S01]  /*0510*/  ELECT P0, URZ, PT ;  /* 0x0000000000ff782f */ /* 0x000fe20003800000 */
[----:B------:R-:W-:-:S12]  /*0520*/  BSSY.RECONVERGENT B0, `(.L_x_9) ;  /* 0x0000021000007945 */ /* 0x000fd80003800200 */
[----:B------:R-:W-:Y:S05]  /*0530*/  @!P0 BRA `(.L_x_10) ;  /* 0x00000000007c8947 */ /* 0x000fea0003800000 */
[----:B------:R-:W2:Y:S01]  /*0540*/  S2UR UR4, SR_CgaCtaId ;  /* 0x00000000000479c3 */ /* 0x000ea20000008800 */
[----:B------:R-:W-:Y:S01]  /*0550*/  UMOV UR5, 0x400 ;  /* 0x0000040000057882 */ /* 0x000fe20000000000 */
[----:B------:R-:W-:Y:S01]  /*0560*/  UMOV UR8, 0x1 ;  /* 0x0000000100087882 */ /* 0x000fe20000000000 */
[----:B------:R-:W-:Y:S01]  /*0570*/  UMOV UR6, 0x2 ;  /* 0x0000000200067882 */ /* 0x000fe20000000000 */
[----:B------:R-:W-:-:S04]  /*0580*/  UIADD3 UR8, UPT, UPT, -UR8, 0x100000, URZ ;  /* 0x0010000008087890 */ /* 0x000fc8000fffe1ff */
[----:B------:R-:W-:Y:S02]  /*0590*/  USHF.L.U32 UR9, UR8, 0xb, URZ ;  /* 0x0000000b08097899 */ /* 0x000fe400080006ff */
[----:B------:R-:W-:Y:S02]  /*05a0*/  USHF.L.U32 UR8, UR8, 0x1, URZ ;  /* 0x0000000108087899 */ /* 0x000fe400080006ff */
[----:B------:R-:W-:-:S04]  /*05b0*/  UIADD3 UR6, UPT, UPT, -UR6, 0x100000, URZ ;  /* 0x0010000006067890 */ /* 0x000fc8000fffe1ff */
[----:B------:R-:W-:Y:S02]  /*05c0*/  USHF.L.U32 UR7, UR6, 0xb, URZ ;  /* 0x0000000b06077899 */ /* 0x000fe400080006ff */
[----:B------:R-:W-:Y:S02]  /*05d0*/  USHF.L.U32 UR6, UR6, 0x1, URZ ;  /* 0x0000000106067899 */ /* 0x000fe400080006ff */
[----:B--2---:R-:W-:Y:S01]  /*05e0*/  ULEA UR4, UR4, UR5, 0x18 ;  /* 0x0000000504047291 */ /* 0x004fe2000f8ec0ff */
[----:B------:R-:W2:Y:S11]  /*05f0*/  FENCE.VIEW.ASYNC.S ;  /* 0x00000000000073c6 */ /* 0x000eb60000000000 */
[----:B--2---:R2:W3:Y:S01]  /*0600*/  SYNCS.EXCH.64 URZ, [UR4], UR8 ;  /* 0x0000000804ff75b2 */ /* 0x0044e20008000100 */
[----:B------:R2:W4:Y:S01]  /*0610*/  SYNCS.EXCH.64 URZ, [UR4+0x48], UR6 ;  /* 0x0000480604ff75b2 */ /* 0x0005220008000100 */
[----:B------:R2:W1:Y:S01]  /*0620*/  SYNCS.EXCH.64 URZ, [UR4+0x8], UR8 ;  /* 0x0000080804ff75b2 */ /* 0x0004620008000100 */
        /* <DEDUP_REMOVED lines=14> */
[----:B------:R2:W1:Y:S02]  /*0710*/  SYNCS.EXCH.64 URZ, [UR4+0x88], UR6 ;  /* 0x0000880604ff75b2 */ /* 0x0004640008000100 */
[----:B--2---:R-:W-:Y:S01]  /*0720*/  NOP ;  /* 0x0000000000007918 */ /* 0x004fe20000000000 */
.L_x_10:
[----:B------:R-:W-:Y:S05]  /*0730*/  BSYNC.RECONVERGENT B0 ;  /* 0x0000000000007941 */ /* 0x000fea0003800200 */
.L_x_9:
[----:B------:R-:W2:Y:S01]  /*0740*/  SHFL.IDX PT, R2, R130, RZ, 0x1f ;  /* 0x00001fff82027589 */ /* 0x000ea200000e0000 */
[----:B------:R-:W-:Y:S01]  /*0750*/  NOP ;  /* 0x0000000000007918 */ /* 0x000fe20000000000 */
[----:B--2---:R-:W-:-:S13]  /*0760*/  ISETP.NE.AND P0, PT, R2, 0x1, PT ;  /* 0x000000010200780c */ /* 0x004fda0003f05270 */
[----:B------:R-:W-:Y:S05]  /*0770*/  @P0 BRA `(.L_x_11) ;  /* 0x0000000000480947 */ /* 0x000fea0003800000 */
        /* <DEDUP_REMOVED lines=9> */
[----:B------:R-:W-:Y:S01]  /*0810*/  USHF.L.U32 UR6, UR6, 0x1, URZ ;  /* 0x0000000106067899 */ /* 0x000fe200080006ff */
[----:B------:R-:W-:Y:S01]  /*0820*/  ELECT P0, URZ, PT ;  /* 0x0000000000ff782f */ /* 0x000fe20003800000 */
[----:B--2---:R-:W-:Y:S01]  /*0830*/  ULEA UR4, UR4, UR5, 0x18 ;  /* 0x0000000504047291 */ /* 0x004fe2000f8ec0ff */
[----:B------:R-:W2:Y:S11]  /*0840*/  FENCE.VIEW.ASYNC.S ;  /* 0x00000000000073c6 */ /* 0x000eb60000000000 */
[----:B--2---:R2:W1:Y:S01]  /*0850*/  SYNCS.EXCH.64 URZ, [UR4+0x90], UR8 ;  /* 0x0000900804ff75b2 */ /* 0x0044620008000100 */
[----:B------:R2:W1:Y:S01]  /*0860*/  SYNCS.EXCH.64 URZ, [UR4+0xa0], UR6 ;  /* 0x0000a00604ff75b2 */ /* 0x0004620008000100 */
[----:B------:R2:W1:Y:S01]  /*0870*/  SYNCS.EXCH.64 URZ, [UR4+0x98], UR8 ;  /* 0x0000980804ff75b2 */ /* 0x0004620008000100 */
[----:B------:R2:W1:Y:S01]  /*0880*/  SYNCS.EXCH.64 URZ, [UR4+0xa8], UR6 ;  /* 0x0000a80604ff75b2 */ /* 0x0004620008000100 */
[----:B------:R-:W-:Y:S01]  /*0890*/  NOP ;  /* 0x0000000000007918 */ /* 0x000fe20000000000 */
.L_x_11:
[----:B------:R-:W3:Y:S01]  /*08a0*/  SHFL.IDX PT, R2, R130, RZ, 0x1f ;  /* 0x00001fff82027589 */ /* 0x000ee200000e0000 */
[----:B------:R-:W-:Y:S01]  /*08b0*/  NOP ;  /* 0x0000000000007918 */ /* 0x000fe20000000000 */
[----:B---3--:R-:W-:-:S13]  /*08c0*/  ISETP.NE.AND P0, PT, R2, 0x3, PT ;  /* 0x000000030200780c */ /* 0x008fda0003f05270 */
[----:B------:R-:W-:Y:S05]  /*08d0*/  @P0 BRA `(.L_x_12) ;  /* 0x0000000000300947 */ /* 0x000fea0003800000 */
[----:B--2---:R-:W2:Y:S01]  /*08e0*/  S2UR UR4, SR_CgaCtaId ;  /* 0x00000000000479c3 */ /* 0x004ea20000008800 */
[----:B------:R-:W-:Y:S01]  /*08f0*/  UMOV UR6, 0x400 ;  /* 0x0000040000067882 */ /* 0x000fe20000000000 */
[----:B------:R-:W-:Y:S01]  /*0900*/  UMOV UR5, 0x20 ;  /* 0x0000002000057882 */ /* 0x000fe20000000000 */
[----:B------:R-:W-:Y:S01]  /*0910*/  ELECT P0, URZ, PT ;  /* 0x0000000000ff782f */ /* 0x000fe20003800000 */
[----:B--2---:R-:W-:Y:S02]  /*0920*/  ULEA UR6, UR4, UR6, 0x18 ;  /* 0x0000000604067291 */ /* 0x004fe4000f8ec0ff */
[----:B------:R-:W-:-:S04]  /*0930*/  UIADD3 UR4, UPT, UPT, -UR5, 0x100000, URZ ;  /* 0x0010000005047890 */ /* 0x000fc8000fffe1ff */
[----:B------:R-:W-:Y:S02]  /*0940*/  USHF.L.U32 UR5, UR4, 0xb, URZ ;  /* 0x0000000b04057899 */ /* 0x000fe400080006ff */
[----:B------:R-:W-:Y:S01]  /*0950*/  USHF.L.U32 UR4, UR4, 0x1, URZ ;  /* 0x0000000104047899 */ /* 0x000fe200080006ff */
[----:B------:R-:W2:Y:S11]  /*0960*/  FENCE.VIEW.ASYNC.S ;  /* 0x00000000000073c6 */ /* 0x000eb60000000000 */
[----:B--2---:R3:W2:Y:S01]  /*0970*/  SYNCS.EXCH.64 URZ, [UR6+0xb0], UR4 ;  /* 0x0000b00406ff75b2 */ /* 0x0046a20008000100 */
[----:B------:R3:W1:Y:S02]  /*0980*/  SYNCS.EXCH.64 URZ, [UR6+0xb8], UR4 ;  /* 0x0000b80406ff75b2 */ /* 0x0006640008000100 */
[----:B---3--:R-:W-:Y:S01]  /*0990*/  NOP ;  /* 0x0000000000007918 */ /* 0x008fe20000000000 */
.L_x_12:
[----:B------:R-:W3:Y:S01]  /*09a0*/  SHFL.IDX PT, R2, R130, RZ, 0x1f ;  /* 0x00001fff82027589 */ /* 0x000ee200000e0000 */
[----:B------:R-:W-:Y:S01]  /*09b0*/  NOP ;  /* 0x0000000000007918 */ /* 0x000fe20000000000 */
[----:B---3--:R-:W-:-:S13]  /*09c0*/  ISETP.NE.AND P0, PT, R2, 0x4, PT ;  /* 0x000000040200780c */ /* 0x008fda0003f05270 */
[----:B------:R-:W-:Y:S05]  /*09d0*/  @P0 BRA `(.L_x_13) ;  /* 0x00000000004c0947 */ /* 0x000fea0003800000 */
[----:B--2---:R-:W2:Y:S01]  /*09e0*/  S2UR UR6, SR_CgaCtaId ;  /* 0x00000000000679c3 */ /* 0x004ea20000008800 */
[----:B------:R-:W-:Y:S01]  /*09f0*/  UMOV UR4, 0x1e0 ;  /* 0x000001e000047882 */ /* 0x000fe20000000000 */
[----:B------:R-:W-:Y:S01]  /*0a00*/  UMOV UR5, 0x400 ;  /* 0x0000040000057882 */ /* 0x000fe20000000000 */
[----:B------:R-:W-:Y:S01]  /*0a10*/  USEL UR4, UR4, 0x1a0, UP3 ;  /* 0x000001a004047887 */ /* 0x000fe20009800000 */
[----:B------:R-:W-:Y:S01]  /*0a20*/  UMOV UR8, 0x1 ;  /* 0x0000000100087882 */ /* 0x000fe20000000000 */
[----:B------:R-:W-:Y:S01]  /*0a30*/  ELECT P0, URZ, PT ;  /* 0x0000000000ff782f */ /* 0x000fe20003800000 */
[----:B------:R-:W-:-:S04]  /*0a40*/  UIADD3 UR8, UPT, UPT, -UR8, 0x100000, URZ ;  /* 0x0010000008087890 */ /* 0x000fc8000fffe1ff */
[----:B------:R-:W-:Y:S02]  /*0a50*/  USHF.L.U32 UR9, UR8, 0xb, URZ ;  /* 0x0000000b08097899 */ /* 0x000fe400080006ff */
[----:B------:R-:W-:Y:S02]  /*0a60*/  USHF.L.U32 UR8, UR8, 0x1, URZ ;  /* 0x0000000108087899 */ /* 0x000fe400080006ff */
[----:B--2---:R-:W-:Y:S02]  /*0a70*/  ULEA UR6, UR6, UR5, 0x18 ;  /* 0x0000000506067291 */ /* 0x004fe4000f8ec0ff */
[----:B------:R-:W-:-:S04]  /*0a80*/  UIADD3 UR4, UPT, UPT, -UR4, 0x100000, URZ ;  /* 0x0010000004047890 */ /* 0x000fc8000fffe1ff */
[----:B------:R-:W-:Y:S02]  /*0a90*/  USHF.L.U32 UR5, UR4, 0xb, URZ ;  /* 0x0000000b04057899 */ /* 0x000fe400080006ff */
[----:B------:R-:W-:Y:S01]  /*0aa0*/  USHF.L.U32 UR4, UR4, 0x1, URZ ;  /* 0x0000000104047899 */ /* 0x000fe200080006ff */
[----:B------:R-:W2:Y:S03]  /*0ab0*/  FENCE.VIEW.ASYNC.S ;  /* 0x00000000000073c6 */ /* 0x000ea60000000000 */
[----:B--2---:R3:W2:Y:S08]  /*0ac0*/  SYNCS.EXCH.64 URZ, [UR6+0xc0], UR8 ;  /* 0x0000c00806ff75b2 */ /* 0x0046b00008000100 */
[----:B------:R3:W1:Y:S01]  /*0ad0*/  SYNCS.EXCH.64 URZ, [UR6+0xd0], UR4 ;  /* 0x0000d00406ff75b2 */ /* 0x0006620008000100 */
[----:B------:R3:W1:Y:S01]  /*0ae0*/  SYNCS.EXCH.64 URZ, [UR6+0xc8], UR8 ;  /* 0x0000c80806ff75b2 */ /* 0x0006620008000100 */
[----:B------:R3:W1:Y:S02]  /*0af0*/  SYNCS.EXCH.64 URZ, [UR6+0xd8], UR4 ;  /* 0x0000d80406ff75b2 */ /* 0x0006640008000100 */
[----:B---3--:R-:W-:Y:S01]  /*0b00*/  NOP ;  /* 0x0000000000007918 */ /* 0x008fe20000000000 */
.L_x_13:
[----:B------:R-:W3:Y:S01]  /*0b10*/  SHFL.IDX PT, R2, R130, RZ, 0x1f ;  /* 0x00001fff82027589 */ /* 0x000ee200000e0000 */
[----:B------:R-:W-:Y:S01]  /*0b20*/  NOP ;  /* 0x0000000000007918 */ /* 0x000fe20000000000 */
[----:B---3--:R-:W-:-:S13]  /*0b30*/  ISETP.NE.AND P0, PT, R2, 0x5, PT ;  /* 0x000000050200780c */ /* 0x008fda0003f05270 */
[----:B------:R-:W-:Y:S05]  /*0b40*/  @P0 BRA `(.L_x_14) ;  /* 0x0000000000580947 */ /* 0x000fea0003800000 */
[----:B--2---:R-:W2:Y:S01]  /*0b50*/  S2UR UR4, SR_CgaCtaId ;  /* 0x00000000000479c3 */ /* 0x004ea20000008800 */
        /* <DEDUP_REMOVED lines=12> */
[----:B--2---:R3:W2:Y:S01]  /*0c20*/  SYNCS.EXCH.64 URZ, [UR4+0xe0], UR8 ;  /* 0x0000e00804ff75b2 */ /* 0x0046a20008000100 */
[----:B------:R3:W1:Y:S01]  /*0c30*/  SYNCS.EXCH.64 URZ, [UR4+0x100], UR6 ;  /* 0x0001000604ff75b2 */ /* 0x0006620008000100 */
[----:B------:R3:W1:Y:S01]  /*0c40*/  SYNCS.EXCH.64 URZ, [UR4+0xe8], UR8 ;  /* 0x0000e80804ff75b2 */ /* 0x0006620008000100 */
[----:B------:R3:W1:Y:S01]  /*0c50*/  SYNCS.EXCH.64 URZ, [UR4+0x108], UR6 ;  /* 0x0001080604ff75b2 */ /* 0x0006620008000100 */
[----:B------:R3:W1:Y:S01]  /*0c60*/  SYNCS.EXCH.64 URZ, [UR4+0xf0], UR8 ;  /* 0x0000f00804ff75b2 */ /* 0x0006620008000100 */
[----:B------:R3:W1:Y:S01]  /*0c70*/  SYNCS.EXCH.64 URZ, [UR4+0x110], UR6 ;  /* 0x0001100604ff75b2 */ /* 0x0006620008000100 */
[----:B------:R3:W1:Y:S01]  /*0c80*/  SYNCS.EXCH.64 URZ, [UR4+0xf8], UR8 ;  /* 0x0000f80804ff75b2 */ /* 0x0006620008000100 */
[----:B------:R3:W1:Y:S02]  /*0c90*/  SYNCS.EXCH.64 URZ, [UR4+0x118], UR6 ;  /* 0x0001180604ff75b2 */ /* 0x0006640008000100 */
[----:B---3--:R-:W-:Y:S01]  /*0ca0*/  NOP ;  /* 0x0000000000007918 */ /* 0x008fe20000000000 */
.L_x_14:
[----:B------:R-:W3:Y:S01]  /*0cb0*/  SHFL.IDX PT, R2, R130, RZ, 0x1f ;  /* 0x00001fff82027589 */ /* 0x000ee200000e0000 */
[----:B------:R-:W1:Y:S01]  /*0cc0*/  S2UR UR44, SR_CgaCtaId ;  /* 0x00000000002c79c3 */ /* 0x000e620000008800 */
[----:B------:R-:W-:Y:S01]  /*0cd0*/  NOP ;  /* 0x0000000000007918 */ /* 0x000fe20000000000 */
[----:B---3--:R-:W-:-:S13]  /*0ce0*/  ISETP.NE.AND P0, PT, R2, 0x3, PT ;  /* 0x000000030200780c */ /* 0x008fda0003f05270 */
[----:B-1----:R-:W-:Y:S05]  /*0cf0*/  @P0 BRA `(.L_x_15) ;  /* 0x0000000000340947 */ /* 0x002fea0003800000 */
[----:B--2---:R-:W-:Y:S01]  /*0d00*/  UMOV UR4, 0x400 ;  /* 0x0000040000047882 */ /* 0x004fe20000000000 */
[----:B------:R-:W-:Y:S01]  /*0d10*/  UMOV UR6, 0x20 ;  /* 0x0000002000067882 */ /* 0x000fe20000000000 */
[----:B------:R-:W-:Y:S02]  /*0d20*/  ULEA UR4, UR44, UR4, 0x18 ;  /* 0x000000042c047291 */ /* 0x000fe4000f8ec0ff */
[----:B------:R-:W-:-:S04]  /*0d30*/  UIADD3 UR6, UPT, UPT, -UR6, 0x100000, URZ ;  /* 0x0010000006067890 */ /* 0x000fc8000fffe1ff */
[----:B------:R-:W-:Y:S02]  /*0d40*/  USHF.L.U32 UR7, UR6, 0xb, URZ ;  /* 0x0000000b06077899 */ /* 0x000fe400080006ff */
[----:B------:R-:W-:Y:S01]  /*0d50*/  USHF.L.U32 UR6, UR6, 0x1, URZ ;  /* 0x0000000106067899 */ /* 0x000fe200080006ff */
[----:B------:R-:W-:Y:S01]  /*0d60*/  ELECT P0, URZ, PT ;  /* 0x0000000000ff782f */ /* 0x000fe20003800000 */
[----:B------:R-:W1:Y:S10]  /*0d70*/  FENCE.VIEW.ASYNC.S ;  /* 0x00000000000073c6 */ /* 0x000e740000000000 */
[----:B-1----:R1:W3:Y:S01]  /*0d80*/  SYNCS.EXCH.64 URZ, [UR4+0x120], UR6 ;  /* 0x0001200604ff75b2 */ /* 0x0022e20008000100 */
[----:B------:R1:W2:Y:S01]  /*0d90*/  SYNCS.EXCH.64 URZ, [UR4+0x130], UR6 ;  /* 0x0001300604ff75b2 */ /* 0x0002a20008000100 */
[----:B------:R1:W1:Y:S01]  /*0da0*/  SYNCS.EXCH.64 URZ, [UR4+0x128], UR6 ;  /* 0x0001280604ff75b2 */ /* 0x0002620008000100 */
[----:B------:R1:W1:Y:S01]  /*0db0*/  SYNCS.EXCH.64 URZ, [UR4+0x138], UR6 ;  /* 0x0001380604ff75b2 */ /* 0x0002620008000100 */
[----:B------:R-:W-:Y:S01]  /*0dc0*/  NOP ;  /* 0x0000000000007918 */ /* 0x000fe20000000000 */
.L_x_15:
[----:B------:R-:W4:Y:S01]  /*0dd0*/  LDCU UR24, c[0x0][0x36c] ;  /* 0x00006d80ff1877ac */ /* 0x000f220008000800 */
[----:B------:R-:W-:Y:S01]  /*0de0*/  ISETP.NE.OR P3, PT, R0, 0x2, !P3 ;  /* 0x000000020000780c */ /* 0x000fe20005f65670 */
[----:B------:R-:W-:Y:S01]  /*0df0*/  NOP ;  /* 0x0000000000007918 */ /* 0x000fe20000000000 */
[----:B------:R-:W-:Y:S01]  /*0e00*/  LOP3.LUT R0, R136, 0x1f, RZ, 0xc0, !PT ;  /* 0x0000001f88007812 */ /* 0x000fe200078ec0ff */
[----:B------:R-:W-:Y:S02]  /*0e10*/  UISETP.NE.AND UP4, UPT, UR20, 0x2, UPT ;  /* 0x000000021400788c */ /* 0x000fe4000bf85270 */
[----:B------:R-:W-:Y:S02]  /*0e20*/  UISETP.NE.AND UP5, UPT, UR20, URZ, UPT ;  /* 0x000000ff1400728c */ /* 0x000fe4000bfa5270 */
[----:B----4-:R-:W-:-:S09]  /*0e30*/  UISETP.EQ.U32.AND UP0, UPT, UR24, 0x1, UPT ;  /* 0x000000011800788c */ /* 0x010fd2000bf02070 */
[----:B------:R-:W-:Y:S05]  /*0e40*/  BRA.U !UP0, `(.L_x_16) ;  /* 0x0000000108087547 */ /* 0x000fea000b800000 */
[----:B-123--:R-:W-:Y:S01]  /*0e50*/  UCGABAR_ARV ;  /* 0x00000000000079c7 */ /* 0x00efe20008000000 */
[----:B------:R-:W-:Y:S05]  /*0e60*/  BRA `(.L_x_17) ;  /* 0x0000000000047947 */ /* 0x000fea0003800000 */
.L_x_16:
[----:B-123--:R-:W-:Y:S01]  /*0e70*/  NOP ;  /* 0x0000000000007918 */ /* 0x00efe20000000000 */
.L_x_17:
[----:B------:R-:W1:Y:S01]  /*0e80*/  S2UR UR7, SR_CTAID.X ;  /* 0x00000000000779c3 */ /* 0x000e620000002500 */
[----:B------:R-:W-:-:S05]  /*0e90*/  CS2R.32 R3, SR_CgaSize ;  /* 0x0000000000037805 */ /* 0x000fca0000008a00 */
[----:B------:R-:W-:-:S05]  /*0ea0*/  IMAD R3, R3, -0xa0, RZ ;  /* 0xffffff6003037824 */ /* 0x000fca00078e02ff */
[----:B------:R-:W-:-:S14]  /*0eb0*/  R2UR UR5, R3 ;  /* 0x00000000030572ca */ /* 0x000fdc00000e0000 */
[----:B------:R-:W2:Y:S01]  /*0ec0*/  LDCU UR5, c[0x0][UR5+0x2b0] ;  /* 0x00005600050577ac */ /* 0x000ea20008000800 */
[----:B------:R-:W-:-:S05]  /*0ed0*/  CS2R.32 R3, SR_CgaSize ;  /* 0x0000000000037805 */ /* 0x000fca0000008a00 */
[----:B------:R-:W-:-:S05]  /*0ee0*/  IMAD R3, R3, -0xa0, RZ ;  /* 0xffffff6003037824 */ /* 0x000fca00078e02ff */
[----:B------:R-:W-:-:S14]  /*0ef0*/  R2UR UR4, R3 ;  /* 0x00000000030472ca */ /* 0x000fdc00000e0000 */
[----:B------:R-:W3:Y:S01]  /*0f00*/  LDCU UR4, c[0x0][UR4+0x2b4] ;  /* 0x00005680040477ac */ /* 0x000ee20008000800 */
[----:B------:R-:W4:Y:S01]  /*0f10*/  S2UR UR8, SR_CTAID.Y ;  /* 0x00000000000879c3 */ /* 0x000f220000002600 */
[----:B------:R-:W-:-:S05]  /*0f20*/  CS2R.32 R3, SR_CgaSize ;  /* 0x0000000000037805 */ /* 0x000fca0000008a00 */
[----:B------:R-:W-:-:S05]  /*0f30*/  IMAD R3, R3, -0xa0, RZ ;  /* 0xffffff6003037824 */ /* 0x000fca00078e02ff */
[----:B------:R-:W-:-:S14]  /*0f40*/  R2UR UR59, R3 ;  /* 0x00000000033b72ca */ /* 0x000fdc00000e0000 */
[----:B------:R-:W3:Y:S01]  /*0f50*/  LDCU UR59, c[0x0][UR59+0x2a0] ;  /* 0x000054003b3b77ac */ /* 0x000ee20008000800 */
[----:B------:R-:W-:-:S05]  /*0f60*/  CS2R.32 R3, SR_CgaSize ;  /* 0x0000000000037805 */ /* 0x000fca0000008a00 */
[----:B------:R-:W-:-:S05]  /*0f70*/  IMAD R3, R3, -0xa0, RZ ;  /* 0xffffff6003037824 */ /* 0x000fca00078e02ff */
[----:B------:R-:W-:-:S14]  /*0f80*/  R2UR UR58, R3 ;  /* 0x00000000033a72ca */ /* 0x000fdc00000e0000 */
[----:B------:R-:W3:Y:S01]  /*0f90*/  LDCU UR58, c[0x0][UR58+0x2a4] ;  /* 0x000054803a3a77ac */ /* 0x000ee20008000800 */
[----:B------:R-:W3:Y:S01]  /*0fa0*/  S2UR UR36, SR_CTAID.Z ;  /* 0x00000000002479c3 */ /* 0x000ee20000002700 */
[----:B------:R-:W3:Y:S01]  /*0fb0*/  LDCU UR21, c[0x0][0xb24] ;  /* 0x00016480ff1577ac */ /* 0x000ee20008000800 */
[----:B------:R-:W3:Y:S01]  /*0fc0*/  LDCU UR42, c[0x0][0xb24] ;  /* 0x00016480ff2a77ac */ /* 0x000ee20008000800 */
[----:B-1----:R-:W-:Y:S01]  /*0fd0*/  I2FP.F32.U32 R3, UR7 ;  /* 0x0000000700037c45 */ /* 0x002fe20008201000 */
[----:B------:R-:W1:Y:S04]  /*0fe0*/  LDCU UR23, c[0x0][0xb30] ;  /* 0x00016600ff1777ac */ /* 0x000e680008000800 */
[----:B--2---:R-:W-:Y:S01]  /*0ff0*/  FMUL R3, R3, UR5 ;  /* 0x0000000503037c20 */ /* 0x004fe20008400000 */
[----:B------:R-:W-:Y:S01]  /*1000*/  UMOV UR47, UR7 ;  /* 0x00000007002f7c82 */ /* 0x000fe20008000000 */
[----:B----4-:R-:W-:Y:S01]  /*1010*/  I2FP.F32.U32 R2, UR8 ;  /* 0x0000000800027c45 */ /* 0x010fe20008201000 */
[----:B------:R-:W-:-:S03]  /*1020*/  UMOV UR48, UR8 ;  /* 0x0000000800307c82 */ /* 0x000fc60008000000 */
[----:B------:R-:W2:Y:S01]  /*1030*/  F2I.U32.TRUNC.NTZ R3, R3 ;  /* 0x0000000300037305 */ /* 0x000ea2000020f000 */
[----:B---3--:R-:W-:Y:S01]  /*1040*/  FMUL R2, R2, UR4 ;  /* 0x0000000402027c20 */ /* 0x008fe20008400000 */
[----:B------:R-:W-:-:S04]  /*1050*/  ULOP3.LUT UR4, UR44, 0x1, URZ, 0xc0, !UPT ;  /* 0x000000012c047892 */ /* 0x000fc8000f8ec0ff */
[----:B------:R-:W-:Y:S02]  /*1060*/  UISETP.NE.U32.AND UP6, UPT, UR4, 0x1, UPT ;  /* 0x000000010400788c */ /* 0x000fe4000bfc5070 */
[----:B------:R-:W3:Y:S02]  /*1070*/  F2I.U32.TRUNC.NTZ R2, R2 ;  /* 0x0000000200027305 */ /* 0x000ee4000020f000 */
[----:B------:R-:W-:Y:S01]  /*1080*/  USEL UR4, URZ, 0xe00, UP6 ;  /* 0x00000e00ff047887 */ /* 0x000fe2000b000000 */
[----:B--2---:R-:W-:Y:S02]  /*1090*/  R2UR UR6, R3 ;  /* 0x00000000030672ca */ /* 0x004fe400000e0000 */
[----:B---3--:R-:W-:Y:S02]  /*10a0*/  R2UR UR5, R2 ;  /* 0x00000000020572ca */ /* 0x008fe400000e0000 */
[----:B------:R-:W-:-:S09]  /*10b0*/  PRMT R2, RZ, 0x7610, R2 ;  /* 0x00007610ff027816 */ /* 0x000fd20000000002 */
[----:B------:R-:W-:-:S04]  /*10c0*/  UIADD3 UR6, UPT, UPT, -UR6, URZ, URZ ;  /* 0x000000ff06067290 */ /* 0x000fc8000fffe1ff */
[----:B------:R-:W-:Y:S02]  /*10d0*/  UIMAD UR59, UR59, UR6, UR7 ;  /* 0x000000063b3b72a4 */ /* 0x000fe4000f8e0207 */
[----:B------:R-:W-:-:S04]  /*10e0*/  UIADD3 UR5, UPT, UPT, -UR5, URZ, URZ ;  /* 0x000000ff05057290 */ /* 0x000fc8000fffe1ff */
[----:B------:R-:W-:Y:S01]  /*10f0*/  UIMAD UR58, UR58, UR5, UR8 ;  /* 0x000000053a3a72a4 */ /* 0x000fe2000f8e0208 */
[----:B-1----:R-:W-:Y:S11]  /*1100*/  BRA.U UP5, `(.L_x_18) ;  /* 0x0000000105247547 */ /* 0x002ff6000b800000 */
[----:B------:R-:W-:-:S04]  /*1110*/  UISETP.NE.AND UP0, UPT, UR58, URZ, UPT ;  /* 0x000000ff3a00728c */ /* 0x000fc8000bf05270 */
[----:B------:R-:W-:Y:S02]  /*1120*/  USEL UR5, URZ, 0x2, UP0 ;  /* 0x00000002ff057887 */ /* 0x000fe40008000000 */
[----:B------:R-:W-:-:S04]  /*1130*/  UISETP.NE.AND UP0, UPT, UR58, URZ, UPT ;  /* 0x000000ff3a00728c */ /* 0x000fc8000bf05270 */
[----:B------:R-:W-:-:S04]  /*1140*/  UISETP.EQ.OR UP0, UPT, UR59, URZ, !UP0 ;  /* 0x000000ff3b00728c */ /* 0x000fc8000c702670 */
[----:B------:R-:W-:Y:S02]  /*1150*/  USEL UR6, URZ, 0x1, !UP0 ;  /* 0x00000001ff067887 */ /* 0x000fe4000c000000 */
[----:B------:R-:W-:-:S04]  /*1160*/  UISETP.NE.AND UP0, UPT, UR59, 0x1, UPT ;  /* 0x000000013b00788c */ /* 0x000fc8000bf05270 */
[----:B------:R-:W-:-:S04]  /*1170*/  USEL UR5, UR5, 0x2, UP0 ;  /* 0x0000000205057887 */ /* 0x000fc80008000000 */
[----:B------:R-:W-:-:S06]  /*1180*/  UIADD3 UR5, UPT, UPT, UR6, UR5, URZ ;  /* 0x0000000506057290 */ /* 0x000fcc000fffe0ff */
[----:B------:R-:W-:-:S07]  /*1190*/  MOV R2, UR5 ;  /* 0x0000000500027c02 */ /* 0x000fce0008000f00 */
.L_x_18:
[----:B------:R-:W-:-:S09]  /*11a0*/  UISETP.GE.AND UP0, UPT, UR21, 0x1, UPT ;  /* 0x000000011500788c */ /* 0x000fd2000bf06270 */
[----:B------:R-:W-:Y:S05]  /*11b0*/  BRA.U !UP0, `(.L_x_19) ;  /* 0x0000000108d07547 */ /* 0x000fea000b800000 */
[----:B------:R-:W1:Y:S01]  /*11c0*/  LDCU UR22, c[0x0][0xb0c] ;  /* 0x00016180ff1677ac */ /* 0x000e620008000800 */
[----:B------:R-:W2:Y:S01]  /*11d0*/  LDCU.128 UR16, c[0x0][0xb10] ;  /* 0x00016200ff1077ac */ /* 0x000ea20008000c00 */
[----:B------:R-:W3:Y:S01]  /*11e0*/  LDCU UR7, c[0x0][0x370] ;  /* 0x00006e00ff0777ac */ /* 0x000ee20008000800 */
[----:B------:R-:W-:Y:S02]  /*11f0*/  UISETP.NE.AND UP1, UPT, UR21, 0x1, UPT ;  /* 0x000000011500788c */ /* 0x000fe4000bf25270 */
[----:B-1----:R-:W-:Y:S02]  /*1200*/  UISETP.NE.AND UP0, UPT, UR22, 0x1, UPT ;  /* 0x000000011600788c */ /* 0x002fe4000bf05270 */
[----:B--2---:R-:W-:Y:S02]  /*1210*/  UIMAD.WIDE.U32 UR10, UR47, UR16, URZ ;  /* 0x000000102f0a72a5 */ /* 0x004fe4000f8e00ff */
[----:B---3--:R-:W-:-:S05]  /*1220*/  UIMAD.WIDE.U32 UR8, UR7, UR16, URZ ;  /* 0x00000010070872a5 */ /* 0x008fca000f8e00ff */
[----:B------:R-:W-:Y:S01]  /*1230*/  UMOV UR6, UR11 ;  /* 0x0000000b00067c82 */ /* 0x000fe20008000000 */
[----:B------:R-:W-:Y:S02]  /*1240*/  UIMAD.WIDE.U32 UR10, UR48, UR19, URZ ;  /* 0x00000013300a72a5 */ /* 0x000fe4000f8e00ff */
[----:B------:R-:W-:Y:S01]  /*1250*/  USHF.R.U32.HI UR6, URZ, UR17, UR6 ;  /* 0x00000011ff067299 */ /* 0x000fe20008011606 */
[----:B------:R-:W-:Y:S02]  /*1260*/  UMOV UR8, UR9 ;  /* 0x0000000900087c82 */ /* 0x000fe40008000000 */
[----:B------:R-:W-:Y:S02]  /*1270*/  @UP0 USHF.R.U32.HI UR7, URZ, UR17, UR8 ;  /* 0x00000011ff070299 */ /* 0x000fe40008011608 */
[----:B------:R-:W1:Y:S01]  /*1280*/  LDCU UR8, c[0x0][0x374] ;  /* 0x00006e80ff0877ac */ /* 0x000e620008000800 */
[----:B------:R-:W2:Y:S01]  /*1290*/  LDCU UR9, c[0x0][0xb20] ;  /* 0x00016400ff0977ac */ /* 0x000ea20008000800 */
[----:B------:R-:W-:-:S02]  /*12a0*/  UMOV UR5, UR11 ;  /* 0x0000000b00057c82 */ /* 0x000fc40008000000 */
[----:B------:R-:W3:Y:S01]  /*12b0*/  LDCU.64 UR10, c[0x0][0xb28] ;  /* 0x00016500ff0a77ac */ /* 0x000ee20008000a00 */
[----:B------:R-:W-:Y:S02]  /*12c0*/  USEL UR6, UR47, UR6, !UP0 ;  /* 0x000000062f067287 */ /* 0x000fe4000c000000 */
[----:B------:R-:W-:Y:S02]  /*12d0*/  UISETP.NE.AND UP0, UPT, UR18, 0x1, UPT ;  /* 0x000000011200788c */ /* 0x000fe4000bf05270 */
[----:B-1----:R-:W-:Y:S02]  /*12e0*/  UIMAD.WIDE.U32 UR12, UR8, UR19, URZ ;  /* 0x00000013080c72a5 */ /* 0x002fe4000f8e00ff */
[----:B--2---:R-:W-:-:S05]  /*12f0*/  USHF.R.U32.HI UR5, URZ, UR9, UR5 ;  /* 0x00000009ff057299 */ /* 0x004fca0008011605 */
[----:B------:R-:W-:Y:S01]  /*1300*/  UMOV UR12, UR13 ;  /* 0x0000000d000c7c82 */ /* 0x000fe20008000000 */
[----:B------:R-:W-:Y:S02]  /*1310*/  USEL UR5, UR48, UR5, !UP0 ;  /* 0x0000000530057287 */ /* 0x000fe4000c000000 */
[----:B------:R-:W-:Y:S02]  /*1320*/  @UP0 USHF.R.U32.HI UR8, URZ, UR9, UR12 ;  /* 0x00000009ff080299 */ /* 0x000fe4000801160c */
[----:B---3--:R-:W-:Y:S02]  /*1330*/  UIMAD.WIDE.U32 UR14, UR7, UR10, URZ ;  /* 0x0000000a070e72a5 */ /* 0x008fe4000f8e00ff */
[----:B------:R-:W-:-:S05]  /*1340*/  UIMAD.WIDE.U32 UR12, UR8, UR10, URZ ;  /* 0x0000000a080c72a5 */ /* 0x000fca000f8e00ff */
[----:B------:R-:W-:Y:S02]  /*1350*/  UMOV UR14, UR15 ;  /* 0x0000000f000e7c82 */ /* 0x000fe40008000000 */
[----:B------:R-:W-:Y:S01]  /*1360*/  UMOV UR12, UR13 ;  /* 0x0000000d000c7c82 */ /* 0x000fe20008000000 */
[----:B------:R-:W-:Y:S02]  /*1370*/  @UP1 USHF.R.U32.HI UR7, URZ, UR11, UR14 ;  /* 0x0000000bff071299 */ /* 0x000fe4000801160e */
[----:B------:R-:W-:Y:S02]  /*1380*/  @UP1 USHF.R.U32.HI UR8, URZ, UR11, UR12 ;  /* 0x0000000bff081299 */ /* 0x000fe4000801160c */
[----:B------:R-:W-:Y:S02]  /*1390*/  UIMAD.WIDE.U32 UR12, UR5, UR10, URZ ;  /* 0x0000000a050c72a5 */ /* 0x000fe4000f8e00ff */
[----:B------:R-:W-:Y:S02]  /*13a0*/  UIMAD UR8, UR8, UR21, URZ ;  /* 0x00000015080872a4 */ /* 0x000fe4000f8e02ff */
[----:B------:R-:W-:-:S02]  /*13b0*/  UIMAD UR9, UR7, UR21, URZ ;  /* 0x00000015070972a4 */ /* 0x000fc4000f8e02ff */
[----:B------:R-:W-:-:S04]  /*13c0*/  UISETP.GE.AND UP0, UPT, UR5, UR8, UPT ;  /* 0x000000080500728c */ /* 0x000fc8000bf06270 */
[----:B------:R-:W-:Y:S02]  /*13d0*/  UISETP.GE.OR UP0, UPT, UR6, UR9, UP0 ;  /* 0x000000090600728c */ /* 0x000fe40008706670 */
[----:B------:R-:W-:-:S03]  /*13e0*/  UIMAD.WIDE.U32 UR8, UR6, UR10, URZ ;  /* 0x0000000a060872a5 */ /* 0x000fc6000f8e00ff */
[----:B------:R-:W-:Y:S02]  /*13f0*/  UMOV UR10, UR13 ;  /* 0x0000000d000a7c82 */ /* 0x000fe40008000000 */
[----:B------:R-:W-:-:S04]  /*1400*/  USHF.R.U32.HI UR10, URZ, UR11, UR10 ;  /* 0x0000000bff0a7299 */ /* 0x000fc8000801160a */
[----:B------:R-:W-:Y:S02]  /*1410*/  USEL UR8, UR5, UR10, !UP1 ;  /* 0x0000000a05087287 */ /* 0x000fe4000c800000 */
[----:B------:R-:W-:Y:S02]  /*1420*/  @!UP0 USHF.R.U32.HI UR9, URZ, UR11, UR9 ;  /* 0x0000000bff098299 */ /* 0x000fe40008011609 */
[----:B------:R-:W-:Y:S02]  /*1430*/  UIADD3 UR10, UPT, UPT, -UR8, URZ, URZ ;  /* 0x000000ff080a7290 */ /* 0x000fe4000fffe1ff */
[----:B------:R-:W-:Y:S02]  /*1440*/  @!UP0 USEL UR9, UR6, UR9, !UP1 ;  /* 0x0000000906098287 */ /* 0x000fe4000c800000 */
[----:B------:R-:W-:Y:S02]  /*1450*/  UIMAD UR10, UR21, UR10, UR5 ;  /* 0x0000000a150a72a4 */ /* 0x000fe4000f8e0205 */
[----:B------:R-:W-:-:S02]  /*1460*/  UIADD3 UR11, UPT, UPT, -UR6, URZ, URZ ;  /* 0x000000ff060b7290 */ /* 0x000fc4000fffe1ff */
[----:B------:R-:W-:Y:S02]  /*1470*/  @!UP0 UIMAD UR10, UR10, UR7, UR9 ;  /* 0x000000070a0a82a4 */ /* 0x000fe4000f8e0209 */
[----:B------:R-:W-:Y:S02]  /*1480*/  @!UP0 UIADD3 UR8, UPT, UPT, UR8, -UR9, URZ ;  /* 0x8000000908088290 */ /* 0x000fe4000fffe0ff */
[----:B------:R-:W-:Y:S02]  /*1490*/  UIADD3 UR7, UPT, UPT, -UR5, URZ, URZ ;  /* 0x000000ff05077290 */ /* 0x000fe4000fffe1ff */
[----:B------:R-:W-:Y:S02]  /*14a0*/  @!UP0 UIMAD UR5, UR8, UR21, UR6 ;  /* 0x00000015080582a4 */ /* 0x000fe4000f8e0206 */
[----:B------:R-:W-:Y:S02]  /*14b0*/  UIMAD UR48, UR18, UR7, UR48 ;  /* 0x00000007123072a4 */ /* 0x000fe4000f8e0230 */
[----:B------:R-:W-:Y:S01]  /*14c0*/  UIMAD UR47, UR22, UR11, UR47 ;  /* 0x0000000b162f72a4 */ /* 0x000fe2000f8e022f */
[----:B------:R-:W-:Y:S01]  /*14d0*/  @!UP0 UMOV UR6, UR10 ;  /* 0x0000000a00068c82 */ /* 0x000fe20008000000 */
[----:B------:R-:W-:-:S02]  /*14e0*/  UIMAD UR48, UR5, UR18, UR48 ;  /* 0x00000012053072a4 */ /* 0x000fc4000f8e0230 */
[----:B------:R-:W-:-:S12]  /*14f0*/  UIMAD UR47, UR6, UR22, UR47 ;  /* 0x00000016062f72a4 */ /* 0x000fd8000f8e022f */
.L_x_19:
[----:B------:R-:W-:-:S09]  /*1500*/  UISETP.NE.AND UP0, UPT, UR23, 0x1, UPT ;  /* 0x000000011700788c */ /* 0x000fd2000bf05270 */
[----:B------:R-:W-:Y:S05]  /*1510*/  BRA.U UP0, `(.L_x_20) ;  /* 0x0000000100447547 */ /* 0x000fea000b800000 */
[----:B------:R-:W1:Y:S01]  /*1520*/  LDCU.128 UR8, c[0x0][0xb10] ;  /* 0x00016200ff0877ac */ /* 0x000e620008000c00 */
[----:B------:R-:W2:Y:S01]  /*1530*/  LDCU UR12, c[0x0][0xb0c] ;  /* 0x00016180ff0c77ac */ /* 0x000ea20008000800 */
[----:B-1----:R-:W-:Y:S02]  /*1540*/  UIMAD.WIDE.U32 UR6, UR47, UR8, URZ ;  /* 0x000000082f0672a5 */ /* 0x002fe4000f8e00ff */
[----:B--2---:R-:W-:-:S05]  /*1550*/  UISETP.NE.AND UP0, UPT, UR12, 0x1, UPT ;  /* 0x000000010c00788c */ /* 0x004fca000bf05270 */
[----:B------:R-:W-:Y:S02]  /*1560*/  UMOV UR6, UR7 ;  /* 0x0000000700067c82 */ /* 0x000fe40008000000 */
[----:B------:R-:W-:Y:S02]  /*1570*/  USHF.R.U32.HI UR6, URZ, UR9, UR6 ;  /* 0x00000009ff067299 */ /* 0x000fe40008011606 */
[----:B------:R-:W1:Y:S01]  /*1580*/  LDCU UR7, c[0x0][0xb20] ;  /* 0x00016400ff0777ac */ /* 0x000e620008000800 */
[----:B------:R-:W-:Y:S02]  /*1590*/  UIMAD.WIDE.U32 UR8, UR48, UR11, URZ ;  /* 0x0000000b300872a5 */ /* 0x000fe4000f8e00ff */
[----:B------:R-:W-:Y:S02]  /*15a0*/  USEL UR6, UR47, UR6, !UP0 ;  /* 0x000000062f067287 */ /* 0x000fe4000c000000 */
[----:B------:R-:W-:-:S03]  /*15b0*/  UISETP.NE.AND UP0, UPT, UR10, 0x1, UPT ;  /* 0x000000010a00788c */ /* 0x000fc6000bf05270 */
[----:B------:R-:W-:Y:S02]  /*15c0*/  UMOV UR5, UR9 ;  /* 0x0000000900057c82 */ /* 0x000fe40008000000 */
[----:B-1----:R-:W-:-:S04]  /*15d0*/  USHF.R.U32.HI UR5, URZ, UR7, UR5 ;  /* 0x00000007ff057299 */ /* 0x002fc80008011605 */
[----:B------:R-:W-:-:S04]  /*15e0*/  USEL UR5, UR48, UR5, !UP0 ;  /* 0x0000000530057287 */ /* 0x000fc8000c000000 */
[----:B------:R-:W-:Y:S02]  /*15f0*/  UIADD3 UR7, UPT, UPT, UR6, -UR5, URZ ;  /* 0x8000000506077290 */ /* 0x000fe4000fffe0ff */
[----:B------:R-:W-:Y:S02]  /*1600*/  UIADD3 UR5, UPT, UPT, -UR6, UR5, URZ ;  /* 0x0000000506057290 */ /* 0x000fe4000fffe1ff */
[----:B------:R-:W-:Y:S02]  /*1610*/  UIMAD UR48, UR7, UR10, UR48 ;  /* 0x0000000a073072a4 */ /* 0x000fe4000f8e0230 */
[----:B------:R-:W-:-:S12]  /*1620*/  UIMAD UR47, UR5, UR12, UR47 ;  /* 0x0000000c052f72a4 */ /* 0x000fd8000f8e022f */
.L_x_20:
[----:B------:R-:W-:Y:S02]  /*1630*/  UISETP.EQ.U32.AND UP0, UPT, UR24, 0x1, UPT ;  /* 0x000000011800788c */ /* 0x000fe4000bf02070 */
[----:B------:R-:W-:-:S07]  /*1640*/  UISETP.NE.AND UP1, UPT, UR20, 0x2, UPT ;  /* 0x000000021400788c */ /* 0x000fce000bf25270 */
[----:B------:R-:W-:Y:S05]  /*1650*/  BRA.U !UP0, `(.L_x_21) ;  /* 0x00000001080c7547 */ /* 0x000fea000b800000 */
[----:B------:R-:W-:Y:S01]  /*1660*/  UCGABAR_WAIT ;  /* 0x0000000000007dc7 */ /* 0x000fe20008000000 */
[----:B------:R-:W-:Y:S01]  /*1670*/  CCTL.IVALL ;  /* 0x00000000ff00798f */ /* 0x000fe20002000000 */
[----:B------:R-:W-:Y:S05]  /*1680*/  BRA `(.L_x_22) ;  /* 0x0000000000047947 */ /* 0x000fea0003800000 */
.L_x_21:
[----:B------:R-:W-:Y:S06]  /*1690*/  BAR.SYNC.DEFER_BLOCKING 0x0 ;  /* 0x0000000000007b1d */ /* 0x000fec0000010000 */
.L_x_22:
[----:B------:R-:W-:Y:S05]  /*16a0*/  BRA.U UP1, `(.L_x_23) ;  /* 0x0000001501707547 */ /* 0x000fea000b800000 */
[----:B------:R-:W1:Y:S01]  /*16b0*/  LDCU UR7, c[0x0][0x38c] ;  /* 0x00007180ff0777ac */ /* 0x000e620008000800 */
[----:B------:R-:W-:Y:S01]  /*16c0*/  PLOP3.LUT P1, PT, PT, PT, UP3, 0x80, 0x8 ;  /* 0x000000000008781c */ /* 0x000fe20003f2f038 */
[----:B------:R-:W-:Y:S01]  /*16d0*/  IMAD.MOV.U32 R12, RZ, RZ, 0x1 ;  /* 0x00000001ff0c7424 */ /* 0x000fe200078e00ff */
[----:B------:R-:W-:Y:S01]  /*16e0*/  ISETP.EQ.OR P2, PT, R0, RZ, P3 ;  /* 0x000000ff0000720c */ /* 0x000fe20001f42670 */
[----:B------:R-:W-:Y:S01]  /*16f0*/  UISETP.NE.AND UP0, UPT, UR20, URZ, UPT ;  /* 0x000000ff1400728c */ /* 0x000fe2000bf05270 */
[----:B------:R-:W-:Y:S01]  /*1700*/  PLOP3.LUT P1, PT, P1, PT, PT, 0x8, 0x80 ;  /* 0x000000000080781c */ /* 0x000fe20000f2e170 */
[----:B------:R-:W-:Y:S01]  /*1710*/  USEL UR26, URZ, 0x1, UP4 ;  /* 0x00000001ff1a7887 */ /* 0x000fe2000a000000 */
[----:B------:R-:W-:Y:S01]  /*1720*/  CS2R R10, SRZ ;  /* 0x00000000000a7805 */ /* 0x000fe2000001ff00 */
[----:B------:R-:W-:Y:S01]  /*1730*/  UMOV UR15, 0x400 ;  /* 0x00000400000f7882 */ /* 0x000fe20000000000 */
[----:B------:R-:W-:Y:S01]  /*1740*/  IMAD.MOV.U32 R9, RZ, RZ, RZ ;  /* 0x000000ffff097224 */ /* 0x000fe200078e00ff */
[----:B------:R-:W-:Y:S01]  /*1750*/  USEL UR26, UR26, 0x2, UP0 ;  /* 0x000000021a1a7887 */ /* 0x000fe20008000000 */
[----:B------:R-:W-:Y:S01]  /*1760*/  IMAD.MOV.U32 R8, RZ, RZ, 0x1 ;  /* 0x00000001ff087424 */ /* 0x000fe200078e00ff */
[----:B------:R-:W-:Y:S01]  /*1770*/  ULEA UR15, UR44, UR15, 0x18 ;  /* 0x0000000f2c0f7291 */ /* 0x000fe2000f8ec0ff */
[----:B------:R-:W2:Y:S01]  /*1780*/  LDCU UR40, c[0x0][0x370] ;  /* 0x00006e00ff2877ac */ /* 0x000ea20008000800 */
[----:B-1----:R-:W-:Y:S01]  /*1790*/  UIADD3 UR6, UPT, UPT, UR7, 0x3f, URZ ;  /* 0x0000003f07067890 */ /* 0x002fe2000fffe0ff */
[----:B------:R-:W1:Y:S03]  /*17a0*/  LDCU.64 UR28, c[0x0][0x348] ;  /* 0x00006900ff1c77ac */ /* 0x000e660008000a00 */
[----:B------:R-:W-:-:S02]  /*17b0*/  USHF.R.S32.HI UR5, URZ, 0x1f, UR6 ;  /* 0x0000001fff057899 */ /* 0x000fc40008011406 */
[----:B------:R-:W-:Y:S02]  /*17c0*/  USHF.R.U32.HI UR46, URZ, 0x6, UR4 ;  /* 0x00000006ff2e7899 */ /* 0x000fe40008011604 */
[----:B------:R-:W-:Y:S02]  /*17d0*/  ULEA.HI UR5, UR5, UR6, URZ, 0x6 ;  /* 0x0000000605057291 */ /* 0x000fe4000f8f30ff */
[----:B------:R-:W-:Y:S02]  /*17e0*/  UIADD3 UR6, UPT, UPT, UR7, -0x1, URZ ;  /* 0xffffffff07067890 */ /* 0x000fe4000fffe0ff */
[----:B------:R-:W-:Y:S02]  /*17f0*/  USHF.R.S32.HI UR43, URZ, 0x6, UR5 ;  /* 0x00000006ff2b7899 */ /* 0x000fe40008011405 */
[----:B------:R-:W-:Y:S02]  /*1800*/  UISETP.GE.U32.AND UP1, UPT, UR6, -0x7f, UPT ;  /* 0xffffff810600788c */ /* 0x000fe4000bf26070 */
[----:B------:R-:W-:-:S02]  /*1810*/  UISETP.LT.U32.AND UP0, UPT, UR43, 0x9, UPT ;  /* 0x000000092b00788c */ /* 0x000fc4000bf01070 */
[----:B------:R-:W-:Y:S02]  /*1820*/  UIADD3 UR5, UPT, UPT, UR15, 0x1c00, URZ ;  /* 0x00001c000f057890 */ /* 0x000fe4000fffe0ff */
[----:B------:R-:W-:Y:S02]  /*1830*/  USEL UR41, UR43, 0x9, UP0 ;  /* 0x000000092b297887 */ /* 0x000fe40008000000 */
[----:B------:R-:W-:Y:S02]  /*1840*/  @UP6 UIADD3 UR5, UPT, UPT, UR15, URZ, URZ ;  /* 0x000000ff0f056290 */ /* 0x000fe4000fffe0ff */
[----:B------:R-:W-:Y:S02]  /*1850*/  UIADD3 UR21, UPT, UPT, UR41, -0x1, URZ ;  /* 0xffffffff29157890 */ /* 0x000fe4000fffe0ff */
[----:B------:R-:W-:Y:S02]  /*1860*/  @UP1 UIADD3 UR21, UPT, UPT, UR41, URZ, URZ ;  /* 0x000000ff29151290 */ /* 0x000fe4000fffe0ff */
[----:B------:R-:W-:Y:S01]  /*1870*/  UIADD3 UR49, UPT, UPT, UR7, 0x7e, URZ ;  /* 0x0000007e07317890 */ /* 0x000fe2000fffe0ff */
[----:B------:R-:W3:Y:S01]  /*1880*/  LDCU UR39, c[0x0][0x374] ;  /* 0x00006e80ff2777ac */ /* 0x000ee20008000800 */
[----:B------:R-:W-:-:S02]  /*1890*/  UIADD3 UR5, UPT, UPT, UR5, 0x19300, URZ ;  /* 0x0001930005057890 */ /* 0x000fc4000fffe0ff */
[----:B------:R-:W-:Y:S02]  /*18a0*/  UIADD3 UR45, UPT, UPT, UR43, -UR41, URZ ;  /* 0x800000292b2d7290 */ /* 0x000fe4000fffe0ff */
[----:B------:R-:W-:Y:S01]  /*18b0*/  UIADD3 UR21, UPT, UPT, UR21, 0x1, URZ ;  /* 0x0000000115157890 */ /* 0x000fe2000fffe0ff */
[----:B-12---:R-:W-:-:S11]  /*18c0*/  UMOV UR13, URZ ;  /* 0x000000ff000d7c82 */ /* 0x006fd60008000000 */
.L_x_43:
[----:B------:R-:W-:-:S09]  /*18d0*/  UISETP.NE.AND UP0, UPT, UR44, URZ, UPT ;  /* 0x000000ff2c00728c */ /* 0x000fd2000bf05270 */
[----:B------:R-:W-:Y:S05]  /*18e0*/  BRA.U UP0, `(.L_x_24) ;  /* 0x0000000100287547 */ /* 0x000fea000b800000 */
[----:B------:R-:W-:Y:S02]  /*18f0*/  LEA R0, R9, UR15, 0x3 ;  /* 0x0000000f09007c11 */ /* 0x000fe4000f8e18ff */
[----:B------:R-:W-:-:S04]  /*1900*/  SHF.L.U32 R2, R8, 0x1f, RZ ;  /* 0x0000001f08027819 */ /* 0x000fc800000006ff */
[----:B------:R-:W1:Y:S02]  /*1910*/  SYNCS.PHASECHK.TRANS64.TRYWAIT P0, [R0+URZ+0x130], R2 ;  /* 0x00013002000075a7 */ /* 0x000e6400080011ff */
[----:B-1----:R-:W-:Y:S05]  /*1920*/  @!P0 BRA `(.L_x_25) ;  /* 0x0000006800148947 */ /* 0x002fea0003800000 */
.L_x_121:
[----:B------:R-:W-:Y:S01]  /*1930*/  VIADD R9, R9, 0x1 ;  /* 0x0000000109097836 */ /* 0x000fe20000000000 */
[----:B------:R1:W-:Y:S04]  /*1940*/  SYNCS.ARRIVE.TRANS64.A1T0 RZ, [R0+URZ+0x120], RZ ;  /* 0x000120ff00ff79a7 */ /* 0x0003e800081000ff */
[----:B------:R-:W-:-:S04]  /*1950*/  ISETP.NE.AND P0, PT, R9, 0x2, PT ;  /* 0x000000020900780c */ /* 0x000fc80003f05270 */
[----:B------:R-:W-:Y:S02]  /*1960*/  SEL R9, R9, RZ, P0 ;  /* 0x000000ff09097207 */ /* 0x000fe40000000000 */
[----:B-1----:R-:W-:-:S04]  /*1970*/  SEL R0, RZ, 0x1, P0 ;  /* 0x00000001ff007807 */ /* 0x002fc80000000000 */
[----:B------:R-:W-:-:S07]  /*1980*/  LOP3.LUT R8, R8, R0, RZ, 0x3c, !PT ;  /* 0x0000000008087212 */ /* 0x000fce00078e3cff */
.L_x_24:
[----:B------:R-:W-:Y:S01]  /*1990*/  ULEA UR6, UR13, UR15, 0x3 ;  /* 0x0000000f0d067291 */ /* 0x000fe2000f8e18ff */
[----:B------:R-:W-:Y:S01]  /*19a0*/  SHF.L.U32 R0, R12, 0x1f, RZ ;  /* 0x0000001f0c007819 */ /* 0x000fe200000006ff */
[----:B------:R-:W-:Y:S02]  /*19b0*/  UISETP.GE.U32.AND UP0, UPT, UR49, 0x7f, UPT ;  /* 0x0000007f3100788c */ /* 0x000fe4000bf06070 */
[----:B------:R-:W-:Y:S02]  /*19c0*/  USHF.L.U32 UR35, UR47, 0x6, URZ ;  /* 0x000000062f237899 */ /* 0x000fe400080006ff */
[----:B------:R-:W-:Y:S01]  /*19d0*/  UIMAD UR19, UR48, 0x70, UR46 ;  /* 0x00000070301378a4 */ /* 0x000fe2000f8e022e */
[----:B------:R-:W-:Y:S02]  /*19e0*/  UMOV UR14, URZ ;  /* 0x000000ff000e7c82 */ /* 0x000fe40008000000 */
[----:B------:R1:W2:Y:S02]  /*19f0*/  SYNCS.PHASECHK.TRANS64.TRYWAIT P0, [UR6+0x48], R0 ;  /* 0x00004800ff0075a7 */ /* 0x0002a40008001106 */
[----:B------:R-:W-:Y:S07]  /*1a00*/  BRA.U !UP0, `(.L_x_26) ;  /* 0x0000000108c07547 */ /* 0x000fee000b800000 */
[----:B------:R-:W-:Y:S01]  /*1a10*/  UMOV UR8, URZ ;  /* 0x000000ff00087c82 */ /* 0x000fe20008000000 */
[----:B------:R-:W-:-:S05]  /*1a20*/  UMOV UR7, UR13 ;  /* 0x0000000d00077c82 */ /* 0x000fca0008000000 */
.L_x_32:
[----:B--2---:R-:W-:Y:S01]  /*1a30*/  @!P3 MOV R2, 0x5800 ;  /* 0x000058000002b802 */ /* 0x004fe20000000f00 */
[----:B----4-:R-:W-:Y:S01]  /*1a40*/  ULEA UR33, UR7, UR15, 0x3 ;  /* 0x0000000f07217291 */ /* 0x010fe2000f8e18ff */
[----:B-12---:R-:W-:Y:S11]  /*1a50*/  @P0 BRA `(.L_x_27) ;  /* 0x00000000000c0947 */ /* 0x006ff60003800000 */
[----:B------:R-:W-:Y:S04]  /*1a60*/  SHF.L.U32 R3, R12, 0x1f, RZ ;  /* 0x0000001f0c037819 */ /* 0x000fe800000006ff */
[----:B------:R-:W2:Y:S02]  /*1a70*/  SYNCS.PHASECHK.TRANS64.TRYWAIT P0, [UR33+0x48], R3 ;  /* 0x00004803ff0075a7 */ /* 0x000ea40008001121 */
[----:B--2---:R-:W-:Y:S05]  /*1a80*/  @!P0 BRA `(.L_x_28) ;  /* 0x0000006400d08947 */ /* 0x004fea0003800000 */
.L_x_27:
[----:B------:R2:W-:Y:S01]  /*1a90*/  @!P3 SYNCS.ARRIVE.TRANS64 RZ, [UR33], R2 ;  /* 0x00000002ffffb9a7 */ /* 0x0005e20008000021 */
[----:B------:R-:W-:Y:S04]  /*1aa0*/  ULOP3.LUT UR6, UR26, 0x2, URZ, 0xfc, !UPT ;  /* 0x000000021a067892 */ /* 0x000fe8000f8efcff */
[----:B------:R-:W-:Y:S09]  /*1ab0*/  UISETP.NE.AND UP0, UPT, UR6, 0x2, UPT ;  /* 0x000000020600788c */ /* 0x000ff2000bf05270 */
[----:B------:R-:W-:Y:S05]  /*1ac0*/  BRA.U UP0, `(.L_x_29) ;  /* 0x0000000100047547 */ /* 0x000fea000b800000 */
[----:B---3--:R-:W-:Y:S05]  /*1ad0*/  BPT.TRAP 0x1 ;  /* 0x000000040000795c */ /* 0x008fea0000300000 */
.L_x_29:
[----:B------:R-:W-:Y:S04]  /*1ae0*/  BSSY.RECONVERGENT B0, `(.L_x_30) ;  /* 0x0000003000007945 */ /* 0x000fe80003800200 */
[----:B------:R-:W-:Y:S05]  /*1af0*/  @P2 BRA `(.L_x_31) ;  /* 0x0000000000042947 */ /* 0x000fea0003800000 */
[----:B---3--:R-:W-:Y:S05]  /*1b00*/  BPT.TRAP 0x1 ;  /* 0x000000040000795c */ /* 0x008fea0000300000 */
.L_x_31:
[----:B---3--:R-:W-:Y:S05]  /*1b10*/  BSYNC.RECONVERGENT B0 ;  /* 0x0000000000007941 */ /* 0x008fea0003800200 */
.L_x_30:
[----:B------:R-:W-:Y:S02]  /*1b20*/  UIADD3 UR6, UPT, UPT, UR7, 0x1, URZ ;  /* 0x0000000107067890 */ /* 0x000fe4000fffe0ff */
[----:B------:R-:W-:Y:S02]  /*1b30*/  UIADD3 UR22, UP1, UPT, UR28, 0x80, URZ ;  /* 0x000000801c167890 */ /* 0x000fe4000ff3e0ff */
[----:B------:R-:W-:Y:S02]  /*1b40*/  UISETP.NE.AND UP0, UPT, UR6, 0x9, UPT ;  /* 0x000000090600788c */ /* 0x000fe4000bf05270 */
[----:B------:R-:W-:Y:S02]  /*1b50*/  ULEA UR32, UR7, UR15, 0xd ;  /* 0x0000000f07207291 */ /* 0x000fe4000f8e68ff */
[----:B------:R-:W-:Y:S02]  /*1b60*/  USEL UR9, URZ, 0x1, UP0 ;  /* 0x00000001ff097887 */ /* 0x000fe40008000000 */
[----:B------:R-:W-:Y:S02]  /*1b70*/  USEL UR13, UR6, URZ, UP0 ;  /* 0x000000ff060d7287 */ /* 0x000fe40008000000 */
[----:B------:R-:W-:Y:S02]  /*1b80*/  USHF.L.U32 UR34, UR8, 0x6, URZ ;  /* 0x0000000608227899 */ /* 0x000fe400080006ff */
[----:B------:R-:W-:Y:S01]  /*1b90*/  ULEA UR6, UR13, UR15, 0x3 ;  /* 0x0000000f0d067291 */ /* 0x000fe2000f8e18ff */
[----:B------:R-:W-:Y:S01]  /*1ba0*/  LOP3.LUT R12, R12, UR9, RZ, 0x3c, !PT ;  /* 0x000000090c0c7c12 */ /* 0x000fe2000f8e3cff */
[----:B------:R-:W-:Y:S02]  /*1bb0*/  UIADD3.X UR23, UPT, UPT, URZ, UR29, URZ, UP1, !UPT ;  /* 0x0000001dff177290 */ /* 0x000fe40008ffe4ff */
[----:B------:R-:W-:Y:S01]  /*1bc0*/  UIADD3 UR32, UPT, UPT, UR32, 0x7300, URZ ;  /* 0x0000730020207890 */ /* 0x000fe2000fffe0ff */
[----:B-1----:R-:W-:Y:S01]  /*1bd0*/  SHF.L.U32 R0, R12, 0x1f, RZ ;  /* 0x0000001f0c007819 */ /* 0x002fe200000006ff */
[----:B------:R-:W-:Y:S02]  /*1be0*/  UIADD3 UR10, UP0, UPT, UR28, 0x180, URZ ;  /* 0x000001801c0a7890 */ /* 0x000fe4000ff1e0ff */
[----:B------:R-:W-:Y:S01]  /*1bf0*/  UIADD3 UR8, UPT, UPT, UR8, 0x1, URZ ;  /* 0x0000000108087890 */ /* 0x000fe2000fffe0ff */
[----:B------:R4:W1:Y:S01]  /*1c00*/  SYNCS.PHASECHK.TRANS64.TRYWAIT P0, [UR6+0x48], R0 ;  /* 0x00004800ff0075a7 */ /* 0x0008620008001106 */
[----:B------:R-:W-:Y:S02]  /*1c10*/  UIMAD UR6, UR7, 0x1c00, UR4 ;  /* 0x00001c00070678a4 */ /* 0x000fe4000f8e0204 */
[----:B------:R-:W-:Y:S02]  /*1c20*/  UIADD3.X UR11, UPT, UPT, URZ, UR29, URZ, UP0, !UPT ;  /* 0x0000001dff0b7290 */ /* 0x000fe400087fe4ff */
[----:B------:R-:W-:Y:S01]  /*1c30*/  ULEA UR6, UR6, UR15, 0x1 ;  /* 0x0000000f06067291 */ /* 0x000fe2000f8e08ff */
[----:B------:R-:W-:Y:S01]  /*1c40*/  UMOV UR24, 0x0 ;  /* 0x0000000000187882 */ /* 0x000fe20000000000 */
[----:B------:R-:W-:Y:S02]  /*1c50*/  UMOV UR25, 0x10000000 ;  /* 0x1000000000197882 */ /* 0x000fe40000000000 */
[----:B------:R-:W-:Y:S01]  /*1c60*/  UIADD3 UR16, UPT, UPT, UR6, 0x19300, URZ ;  /* 0x0001930006107890 */ /* 0x000fe2000fffe0ff */
[----:B------:R4:W-:Y:S01]  /*1c70*/  UTMALDG.3D [UR32], [UR22], desc[UR24] ;  /* 0x00001820160075b4 */ /* 0x0009e20008011000 */
[----:B------:R-:W-:Y:S01]  /*1c80*/  UISETP.NE.AND UP0, UPT, UR8, UR21, UPT ;  /* 0x000000150800728c */ /* 0x000fe2000bf05270 */
[----:B------:R-:W-:Y:S01]  /*1c90*/  UMOV UR6, 0x30000 ;  /* 0x0003000000067882 */ /* 0x000fe20000000000 */
[----:B------:R-:W-:Y:S01]  /*1ca0*/  UMOV UR20, UR36 ;  /* 0x0000002400147c82 */ /* 0x000fe20008000000 */
[----:B------:R-:W-:Y:S01]  /*1cb0*/  UMOV UR17, UR33 ;  /* 0x0000002100117c82 */ /* 0x000fe20008000000 */
[----:B------:R-:W-:Y:S01]  /*1cc0*/  UMOV UR18, UR34 ;  /* 0x0000002200127c82 */ /* 0x000fe20008000000 */
[----:B------:R-:W-:Y:S02]  /*1cd0*/  UMOV UR14, UR21 ;  /* 0x00000015000e7c82 */ /* 0x000fe40008000000 */
[----:B------:R4:W-:Y:S01]  /*1ce0*/  UTMALDG.3D.MULTICAST [UR16], [UR10], UR6, desc[UR24] ;  /* 0x000018100a0073b4 */ /* 0x0009e20008011806 */
[----:B------:R-:W-:Y:S01]  /*1cf0*/  UMOV UR7, UR13 ;  /* 0x0000000d00077c82 */ /* 0x000fe20008000000 */
[----:B------:R-:W-:Y:S05]  /*1d00*/  BRA.U UP0, `(.L_x_32) ;  /* 0xfffffffd00487547 */ /* 0x000fea000b83ffff */
.L_x_26:
[----:B----4-:R-:W-:Y:S01]  /*1d10*/  ULEA UR6, UR13, UR15, 0x3 ;  /* 0x0000000f0d067291 */ /* 0x010fe2000f8e18ff */
[----:B-1----:R-:W-:Y:S01]  /*1d20*/  SHF.L.U32 R0, R12, 0x1f, RZ ;  /* 0x0000001f0c007819 */ /* 0x002fe200000006ff */
[----:B------:R-:W-:Y:S01]  /*1d30*/  @!P1 SYNCS.ARRIVE.TRANS64.A1T0 RZ, [UR15+0xb8], RZ ;  /* 0x0000b8ffffff99a7 */ /* 0x000fe2000810000f */
[----:B------:R-:W-:-:S06]  /*1d40*/  UISETP.GT.AND UP0, UPT, UR43, UR41, UPT ;  /* 0x000000292b00728c */ /* 0x000fcc000bf04270 */
[----:B--2---:R1:W2:Y:S03]  /*1d50*/  SYNCS.PHASECHK.TRANS64.TRYWAIT P0, [UR6+0x48], R0 ;  /* 0x00004800ff0075a7 */ /* 0x0042a60008001106 */
[----:B------:R-:W-:Y:S05]  /*1d60*/  BRA.U !UP0, `(.L_x_33) ;  /* 0x0000000108bc7547 */ /* 0x000fea000b800000 */
[----:B------:R-:W-:Y:S01]  /*1d70*/  UIADD3 UR27, UPT, UPT, UR45, UR14, URZ ;  /* 0x0000000e2d1b7290 */ /* 0x000fe2000fffe0ff */
[----:B------:R-:W-:-:S11]  /*1d80*/  UMOV UR6, UR13 ;  /* 0x0000000d00067c82 */ /* 0x000fd60008000000 */
.L_x_39:
[----:B--2---:R-:W-:Y:S01]  /*1d90*/  @!P3 MOV R2, 0x5800 ;  /* 0x000058000002b802 */ /* 0x004fe20000000f00 */
[----:B----4-:R-:W-:Y:S01]  /*1da0*/  ULEA UR9, UR6, UR15, 0x3 ;  /* 0x0000000f06097291 */ /* 0x010fe2000f8e18ff */
[----:B-12---:R-:W-:Y:S11]  /*1db0*/  @P0 BRA `(.L_x_34) ;  /* 0x00000000000c0947 */ /* 0x006ff60003800000 */
[----:B------:R-:W-:Y:S04]  /*1dc0*/  SHF.L.U32 R3, R12, 0x1f, RZ ;  /* 0x0000001f0c037819 */ /* 0x000fe800000006ff */
[----:B------:R-:W2:Y:S02]  /*1dd0*/  SYNCS.PHASECHK.TRANS64.TRYWAIT P0, [UR9+0x48], R3 ;  /* 0x00004803ff0075a7 */ /* 0x000ea40008001109 */
[----:B--2---:R-:W-:Y:S05]  /*1de0*/  @!P0 BRA `(.L_x_35) ;  /* 0x0000006400108947 */ /* 0x004fea0003800000 */
.L_x_34:
[----:B------:R2:W-:Y:S01]  /*1df0*/  @!P3 SYNCS.ARRIVE.TRANS64 RZ, [UR9], R2 ;  /* 0x00000002ffffb9a7 */ /* 0x0005e20008000009 */
[----:B------:R-:W-:Y:S04]  /*1e00*/  ULOP3.LUT UR7, UR26, 0x2, URZ, 0xfc, !UPT ;  /* 0x000000021a077892 */ /* 0x000fe8000f8efcff */
[----:B------:R-:W-:Y:S09]  /*1e10*/  UISETP.NE.AND UP0, UPT, UR7, 0x2, UPT ;  /* 0x000000020700788c */ /* 0x000ff2000bf05270 */
[----:B------:R-:W-:Y:S05]  /*1e20*/  BRA.U UP0, `(.L_x_36) ;  /* 0x0000000100047547 */ /* 0x000fea000b800000 */
[----:B---3--:R-:W-:Y:S05]  /*1e30*/  BPT.TRAP 0x1 ;  /* 0x000000040000795c */ /* 0x008fea0000300000 */
.L_x_36:
[----:B------:R-:W-:Y:S04]  /*1e40*/  BSSY.RECONVERGENT B0, `(.L_x_37) ;  /* 0x0000003000007945 */ /* 0x000fe80003800200 */
[----:B------:R-:W-:Y:S05]  /*1e50*/  @P2 BRA `(.L_x_38) ;  /* 0x0000000000042947 */ /* 0x000fea0003800000 */
[----:B---3--:R-:W-:Y:S05]  /*1e60*/  BPT.TRAP 0x1 ;  /* 0x000000040000795c */ /* 0x008fea0000300000 */
.L_x_38:
[----:B---3--:R-:W-:Y:S05]  /*1e70*/  BSYNC.RECONVERGENT B0 ;  /* 0x0000000000007941 */ /* 0x008fea0003800200 */
.L_x_37:
[----:B------:R-:W-:Y:S02]  /*1e80*/  UIADD3 UR7, UPT, UPT, UR6, 0x1, URZ ;  /* 0x0000000106077890 */ /* 0x000fe4000fffe0ff */
[----:B------:R-:W-:Y:S02]  /*1e90*/  UIADD3 UR22, UP1, UPT, UR28, 0x80, URZ ;  /* 0x000000801c167890 */ /* 0x000fe4000ff3e0ff */
[----:B------:R-:W-:Y:S02]  /*1ea0*/  UISETP.NE.AND UP0, UPT, UR7, 0x9, UPT ;  /* 0x000000090700788c */ /* 0x000fe4000bf05270 */
[----:B------:R-:W-:Y:S02]  /*1eb0*/  USHF.L.U32 UR10, UR14, 0x6, URZ ;  /* 0x000000060e0a7899 */ /* 0x000fe400080006ff */
[----:B------:R-:W-:Y:S02]  /*1ec0*/  USEL UR8, URZ, 0x1, UP0 ;  /* 0x00000001ff087887 */ /* 0x000fe40008000000 */
[----:B------:R-:W-:Y:S02]  /*1ed0*/  USEL UR13, UR7, URZ, UP0 ;  /* 0x000000ff070d7287 */ /* 0x000fe40008000000 */
[----:B------:R-:W-:Y:S02]  /*1ee0*/  UIADD3.X UR23, UPT, UPT, URZ, UR29, URZ, UP1, !UPT ;  /* 0x0000001dff177290 */ /* 0x000fe40008ffe4ff */
[----:B------:R-:W-:Y:S01]  /*1ef0*/  ULEA UR7, UR13, UR15, 0x3 ;  /* 0x0000000f0d077291 */ /* 0x000fe2000f8e18ff */
[----:B------:R-:W-:Y:S01]  /*1f00*/  LOP3.LUT R12, R12, UR8, RZ, 0x3c, !PT ;  /* 0x000000080c0c7c12 */ /* 0x000fe2000f8e3cff */
[----:B------:R-:W-:Y:S02]  /*1f10*/  ULEA UR8, UR6, UR15, 0xd ;  /* 0x0000000f06087291 */ /* 0x000fe4000f8e68ff */
[----:B------:R-:W-:Y:S01]  /*1f20*/  UIADD3 UR24, UP0, UPT, UR28, 0x180, URZ ;  /* 0x000001801c187890 */ /* 0x000fe2000ff1e0ff */
[----:B-1----:R-:W-:Y:S01]  /*1f30*/  SHF.L.U32 R0, R12, 0x1f, RZ ;  /* 0x0000001f0c007819 */ /* 0x002fe200000006ff */
[----:B------:R-:W-:Y:S02]  /*1f40*/  UIADD3 UR8, UPT, UPT, UR8, 0x7300, URZ ;  /* 0x0000730008087890 */ /* 0x000fe4000fffe0ff */
[----:B------:R-:W-:Y:S01]  /*1f50*/  UIMAD UR16, UR6, 0x3800, UR5 ;  /* 0x00003800061078a4 */ /* 0x000fe2000f8e0205 */
[----:B------:R4:W1:Y:S01]  /*1f60*/  SYNCS.PHASECHK.TRANS64.TRYWAIT P0, [UR7+0x48], R0 ;  /* 0x00004800ff0075a7 */ /* 0x0008620008001107 */
[----:B------:R-:W-:Y:S01]  /*1f70*/  UMOV UR30, 0x0 ;  /* 0x00000000001e7882 */ /* 0x000fe20000000000 */
[----:B------:R-:W-:Y:S01]  /*1f80*/  UMOV UR31, 0x10000000 ;  /* 0x10000000001f7882 */ /* 0x000fe20000000000 */
[----:B------:R-:W-:Y:S01]  /*1f90*/  UMOV UR11, UR35 ;  /* 0x00000023000b7c82 */ /* 0x000fe20008000000 */
[----:B------:R-:W-:Y:S01]  /*1fa0*/  UMOV UR12, UR36 ;  /* 0x00000024000c7c82 */ /* 0x000fe20008000000 */
[----:B------:R-:W-:Y:S01]  /*1fb0*/  UIADD3.X UR25, UPT, UPT, URZ, UR29, URZ, UP0, !UPT ;  /* 0x0000001dff197290 */ /* 0x000fe200087fe4ff */
[----:B------:R4:W-:Y:S01]  /*1fc0*/  UTMALDG.3D [UR8], [UR22], desc[UR30] ;  /* 0x00001e08160075b4 */ /* 0x0009e20008011000 */
[----:B------:R-:W-:Y:S01]  /*1fd0*/  UIADD3 UR14, UPT, UPT, UR14, 0x1, URZ ;  /* 0x000000010e0e7890 */ /* 0x000fe2000fffe0ff */
[----:B------:R-:W-:Y:S01]  /*1fe0*/  UMOV UR7, 0x30000 ;  /* 0x0003000000077882 */ /* 0x000fe20000000000 */
[----:B------:R-:W-:Y:S01]  /*1ff0*/  UMOV UR20, UR36 ;  /* 0x0000002400147c82 */ /* 0x000fe20008000000 */
[----:B------:R-:W-:Y:S01]  /*2000*/  UMOV UR17, UR9 ;  /* 0x0000000900117c82 */ /* 0x000fe20008000000 */
[----:B------:R-:W-:Y:S01]  /*2010*/  UMOV UR18, UR10 ;  /* 0x0000000a00127c82 */ /* 0x000fe20008000000 */
[----:B------:R-:W-:Y:S02]  /*2020*/  UISETP.NE.AND UP0, UPT, UR14, UR27, UPT ;  /* 0x0000001b0e00728c */ /* 0x000fe4000bf05270 */
[----:B------:R4:W-:Y:S01]  /*2030*/  UTMALDG.3D.MULTICAST [UR16], [UR24], UR7, desc[UR30] ;  /* 0x00001e10180073b4 */ /* 0x0009e20008011807 */
[----:B------:R-:W-:Y:S06]  /*2040*/  UMOV UR6, UR13 ;  /* 0x0000000d00067c82 */ /* 0x000fec0008000000 */
[----:B------:R-:W-:Y:S05]  /*2050*/  BRA.U UP0, `(.L_x_39) ;  /* 0xfffffffd004c7547 */ /* 0x000fea000b83ffff */
.L_x_33:
[C---:B------:R-:W-:Y:S01]  /*2060*/  LEA R3, R11.reuse, UR15, 0x3 ;  /* 0x0000000f0b037c11 */ /* 0x040fe2000f8e18ff */
[----:B------:R-:W-:Y:S01]  /*2070*/  NOP ;  /* 0x0000000000007918 */ /* 0x000fe20000000000 */
[----:B-1--4-:R-:W-:Y:S02]  /*2080*/  SHF.L.U32 R0, R10, 0x1f, RZ ;  /* 0x0000001f0a007819 */ /* 0x012fe400000006ff */
[----:B------:R-:W-:Y:S02]  /*2090*/  LEA R4, R11, UR15, 0x4 ;  /* 0x0000000f0b047c11 */ /* 0x000fe4000f8e20ff */
[----:B--2---:R-:W1:Y:S02]  /*20a0*/  SYNCS.PHASECHK.TRANS64.TRYWAIT P0, [R3+URZ+0xc0], R0 ;  /* 0x0000c000030075a7 */ /* 0x004e6400080011ff */
[----:B-1----:R-:W-:Y:S05]  /*20b0*/  @!P0 BRA `(.L_x_40) ;  /* 0x0000006000748947 */ /* 0x002fea0003800000 */
.L_x_124:
[----:B------:R-:W2:Y:S01]  /*20c0*/  LDS.128 R4, [R4+0x150] ;  /* 0x0001500004047984 */ /* 0x000ea20000000c00 */
[----:B------:R-:W-:Y:S01]  /*20d0*/  UISETP.GE.AND UP0, UPT, UR42, 0x1, UPT ;  /* 0x000000012a00788c */ /* 0x000fe2000bf06270 */
[----:B------:R-:W-:Y:S01]  /*20e0*/  @!PT LDS RZ, [RZ] ;  /* 0x00000000fffff984 */ /* 0x000fe20000000800 */
[----:B------:R-:W-:Y:S01]  /*20f0*/  @!PT LDS RZ, [RZ] ;  /* 0x00000000fffff984 */ /* 0x000fe20000000800 */
[----:B------:R-:W-:Y:S01]  /*2100*/  @!PT LDS RZ, [RZ] ;  /* 0x00000000fffff984 */ /* 0x000fe20000000800 */
[----:B------:R-:W-:Y:S01]  /*2110*/  @!PT LDS RZ, [RZ] ;  /* 0x00000000fffff984 */ /* 0x000fe20000000800 */
[----:B------:R4:W-:Y:S06]  /*2120*/  MEMBAR.ALL.CTA ;  /* 0x0000000000007992 */ /* 0x0009ec0000008000 */
[----:B----4-:R-:W4:Y:S01]  /*2130*/  FENCE.VIEW.ASYNC.S ;  /* 0x00000000000073c6 */ /* 0x010f220000000000 */
[----:B--2---:R-:W-:-:S13]  /*2140*/  LOP3.LUT P0, RZ, R6, 0x1, RZ, 0xc0, !PT ;  /* 0x0000000106ff7812 */ /* 0x004fda000780c0ff */
[----:B----4-:R-:W-:Y:S01]  /*2150*/  VOTEU.ANY UP1, P0 ;  /* 0x0000000000ff7886 */ /* 0x010fe20000020100 */
[----:B------:R-:W-:-:S13]  /*2160*/  PLOP3.LUT P0, PT, PT, PT, UP1, 0x80, 0x8 ;  /* 0x000000000008781c */ /* 0x000fda0003f0f018 */
[----:B-1----:R-:W-:Y:S02]  /*2170*/  @P0 LOP3.LUT R0, R5, 0xffff, RZ, 0xc0, !PT ;  /* 0x0000ffff05000812 */ /* 0x002fe400078ec0ff */
[----:B------:R-:W-:Y:S02]  /*2180*/  @P0 MOV R2, R4 ;  /* 0x0000000400020202 */ /* 0x000fe40000000f00 */
[----:B------:R-:W-:Y:S01]  /*2190*/  @P0 R2UR UR7, R0 ;  /* 0x00000000000702ca */ /* 0x000fe200000e0000 */
[----:B------:R-:W-:Y:S01]  /*21a0*/  VIADD R0, R3, 0xd0 ;  /* 0x000000d003007836 */ /* 0x000fe20000000000 */
[----:B------:R-:W-:Y:S02]  /*21b0*/  @P0 SHF.R.U32.HI R4, RZ, 0x10, R5 ;  /* 0x00000010ff040819 */ /* 0x000fe40000011605 */
[----:B------:R-:W-:Y:S02]  /*21c0*/  @P0 R2UR UR8, R2 ;  /* 0x00000000020802ca */ /* 0x000fe400000e0000 */
[----:B------:R-:W-:-:S02]  /*21d0*/  PRMT R0, RZ, 0x654, R0 ;  /* 0x00000654ff007816 */ /* 0x000fc40000000000 */
[----:B------:R-:W-:Y:S02]  /*21e0*/  @P0 R2UR UR6, R4 ;  /* 0x00000000040602ca */ /* 0x000fe400000e0000 */
[----:B------:R1:W-:Y:S03]  /*21f0*/  SYNCS.ARRIVE.TRANS64.RED.A1T0 RZ, [R0+URZ], RZ ;  /* 0x000000ff00ff79a7 */ /* 0x0003e600081004ff */
[----:B------:R-:W-:-:S04]  /*2200*/  @UP1 UMOV UR37, UR7 ;  /* 0x0000000700251c82 */ /* 0x000fc80008000000 */
[----:B------:R-:W-:-:S04]  /*2210*/  @UP1 UMOV UR38, UR8 ;  /* 0x0000000800261c82 */ /* 0x000fc80008000000 */
[----:B------:R-:W-:Y:S01]  /*2220*/  @UP1 UMOV UR36, UR6 ;  /* 0x0000000600241c82 */ /* 0x000fe20008000000 */
[----:B------:R-:W-:Y:S05]  /*2230*/  BRA.U !UP0, `(.L_x_41) ;  /* 0x0000000108d47547 */ /* 0x000fea000b800000 */
[----:B------:R-:W3:Y:S01]  /*2240*/  LDCU.128 UR16, c[0x0][0xb10] ;  /* 0x00016200ff1077ac */ /* 0x000ee20008000c00 */
[----:B------:R-:W2:Y:S01]  /*2250*/  LDCU UR12, c[0x0][0xb20] ;  /* 0x00016400ff0c77ac */ /* 0x000ea20008000800 */
[----:B------:R-:W4:Y:S01]  /*2260*/  LDCU UR20, c[0x0][0xb0c] ;  /* 0x00016180ff1477ac */ /* 0x000f220008000800 */
[----:B------:R-:W1:Y:S01]  /*2270*/  LDCU.64 UR10, c[0x0][0xb28] ;  /* 0x00016500ff0a77ac */ /* 0x000e620008000a00 */
[----:B------:R-:W-:Y:S02]  /*2280*/  UISETP.NE.AND UP3, UPT, UR42, 0x1, UPT ;  /* 0x000000012a00788c */ /* 0x000fe4000bf65270 */
[----:B---3--:R-:W-:Y:S02]  /*2290*/  UIMAD.WIDE.U32 UR8, UR39, UR19, URZ ;  /* 0x00000013270872a5 */ /* 0x008fe4000f8e00ff */
[----:B------:R-:W-:Y:S02]  /*22a0*/  UIMAD.WIDE.U32 UR6, UR40, UR16, URZ ;  /* 0x00000010280672a5 */ /* 0x000fe4000f8e00ff */
[----:B------:R-:W-:-:S02]  /*22b0*/  UISETP.NE.AND UP0, UPT, UR18, 0x1, UPT ;  /* 0x000000011200788c */ /* 0x000fc4000bf05270 */
[----:B------:R-:W-:Y:S01]  /*22c0*/  UIMAD.WIDE.U32 UR30, UR37, UR19, URZ ;  /* 0x00000013251e72a5 */ /* 0x000fe2000f8e00ff */
[----:B------:R-:W-:Y:S02]  /*22d0*/  UMOV UR8, UR9 ;  /* 0x0000000900087c82 */ /* 0x000fe40008000000 */
[----:B------:R-:W-:Y:S01]  /*22e0*/  UMOV UR6, UR7 ;  /* 0x0000000700067c82 */ /* 0x000fe20008000000 */
[----:B--2---:R-:W-:Y:S02]  /*22f0*/  USHF.R.U32.HI UR8, URZ, UR12, UR8 ;  /* 0x0000000cff087299 */ /* 0x004fe40008011608 */
[----:B----4-:R-:W-:Y:S02]  /*2300*/  UISETP.NE.AND UP2, UPT, UR20, 0x1, UPT ;  /* 0x000000011400788c */ /* 0x010fe4000bf45270 */
[----:B------:R-:W-:Y:S02]  /*2310*/  USHF.R.U32.HI UR6, URZ, UR17, UR6 ;  /* 0x00000011ff067299 */ /* 0x000fe40008011606 */
[----:B------:R-:W-:-:S02]  /*2320*/  USEL UR7, UR39, UR8, !UP0 ;  /* 0x0000000827077287 */ /* 0x000fc4000c000000 */
[----:B------:R-:W-:Y:S02]  /*2330*/  USEL UR8, UR40, UR6, !UP2 ;  /* 0x0000000628087287 */ /* 0x000fe4000d000000 */
[----:B-1----:R-:W-:Y:S01]  /*2340*/  UIMAD.WIDE.U32 UR22, UR7, UR10, URZ ;  /* 0x0000000a071672a5 */ /* 0x002fe2000f8e00ff */
[----:B------:R-:W-:Y:S01]  /*2350*/  UMOV UR6, UR31 ;  /* 0x0000001f00067c82 */ /* 0x000fe20008000000 */
[----:B------:R-:W-:Y:S02]  /*2360*/  UIMAD.WIDE.U32 UR24, UR38, UR16, URZ ;  /* 0x00000010261872a5 */ /* 0x000fe4000f8e00ff */
[----:B------:R-:W-:-:S03]  /*2370*/  UIMAD.WIDE.U32 UR30, UR8, UR10, URZ ;  /* 0x0000000a081e72a5 */ /* 0x000fc6000f8e00ff */
[----:B------:R-:W-:Y:S01]  /*2380*/  UMOV UR22, UR23 ;  /* 0x0000001700167c82 */ /* 0x000fe20008000000 */
[----:B------:R-:W-:Y:S02]  /*2390*/  USHF.R.U32.HI UR6, URZ, UR12, UR6 ;  /* 0x0000000cff067299 */ /* 0x000fe40008011606 */
[----:B------:R-:W-:Y:S01]  /*23a0*/  @UP3 USHF.R.U32.HI UR7, URZ, UR11, UR22 ;  /* 0x0000000bff073299 */ /* 0x000fe20008011616 */
[----:B------:R-:W-:Y:S01]  /*23b0*/  UMOV UR24, UR25 ;  /* 0x0000001900187c82 */ /* 0x000fe20008000000 */
[----:B------:R-:W-:Y:S01]  /*23c0*/  UMOV UR30, UR31 ;  /* 0x0000001f001e7c82 */ /* 0x000fe20008000000 */
[----:B------:R-:W-:Y:S02]  /*23d0*/  USHF.R.U32.HI UR17, URZ, UR17, UR24 ;  /* 0x00000011ff117299 */ /* 0x000fe40008011618 */
[----:B------:R-:W-:Y:S02]  /*23e0*/  USEL UR6, UR37, UR6, !UP0 ;  /* 0x0000000625067287 */ /* 0x000fe4000c000000 */
[----:B------:R-:W-:-:S02]  /*23f0*/  @UP3 USHF.R.U32.HI UR8, URZ, UR11, UR30 ;  /* 0x0000000bff083299 */ /* 0x000fc4000801161e */
[----:B------:R-:W-:Y:S02]  /*2400*/  UIMAD UR9, UR42, UR7, URZ ;  /* 0x000000072a0972a4 */ /* 0x000fe4000f8e02ff */
[----:B------:R-:W-:Y:S02]  /*2410*/  USEL UR7, UR38, UR17, !UP2 ;  /* 0x0000001126077287 */ /* 0x000fe4000d000000 */
[----:B------:R-:W-:Y:S02]  /*2420*/  UIMAD UR12, UR42, UR8, URZ ;  /* 0x000000082a0c72a4 */ /* 0x000fe4000f8e02ff */
[----:B------:R-:W-:Y:S02]  /*2430*/  UISETP.GE.AND UP0, UPT, UR6, UR9, UPT ;  /* 0x000000090600728c */ /* 0x000fe4000bf06270 */
[----:B------:R-:W-:Y:S02]  /*2440*/  UIMAD.WIDE.U32 UR22, UR6, UR10, URZ ;  /* 0x0000000a061672a5 */ /* 0x000fe4000f8e00ff */
[----:B------:R-:W-:-:S02]  /*2450*/  UISETP.GE.OR UP0, UPT, UR7, UR12, UP0 ;  /* 0x0000000c0700728c */ /* 0x000fc40008706670 */
[----:B------:R-:W-:Y:S02]  /*2460*/  UIMAD.WIDE.U32 UR16, UR7, UR10, URZ ;  /* 0x0000000a071072a5 */ /* 0x000fe4000f8e00ff */
[----:B------:R-:W-:Y:S01]  /*2470*/  UIADD3 UR12, UPT, UPT, -UR6, URZ, URZ ;  /* 0x000000ff060c7290 */ /* 0x000fe2000fffe1ff */
[----:B------:R-:W-:Y:S01]  /*2480*/  UMOV UR10, UR23 ;  /* 0x00000017000a7c82 */ /* 0x000fe20008000000 */
[----:B------:R-:W-:Y:S02]  /*2490*/  UIADD3 UR14, UPT, UPT, -UR7, URZ, URZ ;  /* 0x000000ff070e7290 */ /* 0x000fe4000fffe1ff */
[----:B------:R-:W-:-:S03]  /*24a0*/  USHF.R.U32.HI UR10, URZ, UR11, UR10 ;  /* 0x0000000bff0a7299 */ /* 0x000fc6000801160a */
[----:B------:R-:W-:Y:S01]  /*24b0*/  @!UP0 UMOV UR9, UR17 ;  /* 0x0000001100098c82 */ /* 0x000fe20008000000 */
[----:B------:R-:W-:Y:S02]  /*24c0*/  UIMAD UR12, UR18, UR12, UR37 ;  /* 0x0000000c120c72a4 */ /* 0x000fe4000f8e0225 */
[----:B------:R-:W-:Y:S02]  /*24d0*/  USEL UR10, UR6, UR10, !UP3 ;  /* 0x0000000a060a7287 */ /* 0x000fe4000d800000 */
[----:B------:R-:W-:Y:S02]  /*24e0*/  @!UP0 USHF.R.U32.HI UR9, URZ, UR11, UR9 ;  /* 0x0000000bff098299 */ /* 0x000fe40008011609 */
[----:B------:R-:W-:Y:S02]  /*24f0*/  UIADD3 UR11, UPT, UPT, -UR10, URZ, URZ ;  /* 0x000000ff0a0b7290 */ /* 0x000fe4000fffe1ff */
[----:B------:R-:W-:Y:S02]  /*2500*/  @!UP0 USEL UR9, UR7, UR9, !UP3 ;  /* 0x0000000907098287 */ /* 0x000fe4000d800000 */
[----:B------:R-:W-:-:S02]  /*2510*/  UIMAD UR11, UR42, UR11, UR6 ;  /* 0x0000000b2a0b72a4 */ /* 0x000fc4000f8e0206 */
[----:B------:R-:W-:Y:S02]  /*2520*/  @!UP0 UIADD3 UR10, UPT, UPT, UR10, -UR9, URZ ;  /* 0x800000090a0a8290 */ /* 0x000fe4000fffe0ff */
[----:B------:R-:W-:Y:S02]  /*2530*/  @!UP0 UIMAD UR9, UR11, UR8, UR9 ;  /* 0x000000080b0982a4 */ /* 0x000fe4000f8e0209 */
[----:B------:R-:W-:Y:S02]  /*2540*/  @!UP0 UIMAD UR6, UR42, UR10, UR7 ;  /* 0x0000000a2a0682a4 */ /* 0x000fe4000f8e0207 */
[----:B------:R-:W-:Y:S02]  /*2550*/  UIMAD UR8, UR20, UR14, UR38 ;  /* 0x0000000e140872a4 */ /* 0x000fe4000f8e0226 */
[----:B------:R-:W-:Y:S01]  /*2560*/  UIMAD UR37, UR6, UR18, UR12 ;  /* 0x00000012062572a4 */ /* 0x000fe2000f8e020c */
[----:B------:R-:W-:Y:S02]  /*2570*/  @!UP0 UMOV UR7, UR9 ;  /* 0x0000000900078c82 */ /* 0x000fe40008000000 */
[----:B------:R-:W-:-:S12]  /*2580*/  UIMAD UR38, UR7, UR20, UR8 ;  /* 0x00000014072672a4 */ /* 0x000fd8000f8e0208 */
.L_x_41:
[----:B------:R-:W2:Y:S02]  /*2590*/  LDCU UR6, c[0x0][0xb30] ;  /* 0x00016600ff0677ac */ /* 0x000ea40008000800 */
[----:B--2---:R-:W-:-:S09]  /*25a0*/  UISETP.NE.AND UP0, UPT, UR6, 0x1, UPT ;  /* 0x000000010600788c */ /* 0x004fd2000bf05270 */
[----:B------:R-:W-:Y:S05]  /*25b0*/  BRA.U UP0, `(.L_x_42) ;  /* 0x0000000100447547 */ /* 0x000fea000b800000 */
[----:B------:R-:W2:Y:S01]  /*25c0*/  LDCU.128 UR16, c[0x0][0xb10] ;  /* 0x00016200ff1077ac */ /* 0x000ea20008000c00 */
[----:B------:R-:W4:Y:S01]  /*25d0*/  LDCU UR10, c[0x0][0xb0c] ;  /* 0x00016180ff0a77ac */ /* 0x000f220008000800 */
[----:B------:R-:W1:Y:S01]  /*25e0*/  LDCU UR11, c[0x0][0xb20] ;  /* 0x00016400ff0b77ac */ /* 0x000e620008000800 */
[----:B--2---:R-:W-:Y:S02]  /*25f0*/  UIMAD.WIDE.U32 UR8, UR38, UR16, URZ ;  /* 0x00000010260872a5 */ /* 0x004fe4000f8e00ff */
[----:B------:R-:W-:Y:S02]  /*2600*/  UIMAD.WIDE.U32 UR6, UR37, UR19, URZ ;  /* 0x00000013250672a5 */ /* 0x000fe4000f8e00ff */
[----:B----4-:R-:W-:Y:S02]  /*2610*/  UISETP.NE.AND UP2, UPT, UR10, 0x1, UPT ;  /* 0x000000010a00788c */ /* 0x010fe4000bf45270 */
[----:B------:R-:W-:Y:S01]  /*2620*/  UISETP.NE.AND UP0, UPT, UR18, 0x1, UPT ;  /* 0x000000011200788c */ /* 0x000fe2000bf05270 */
[----:B------:R-:W-:-:S02]  /*2630*/  UMOV UR8, UR9 ;  /* 0x0000000900087c82 */ /* 0x000fc40008000000 */
[----:B------:R-:W-:Y:S01]  /*2640*/  UMOV UR6, UR7 ;  /* 0x0000000700067c82 */ /* 0x000fe20008000000 */
[----:B------:R-:W-:Y:S02]  /*2650*/  USHF.R.U32.HI UR17, URZ, UR17, UR8 ;  /* 0x00000011ff117299 */ /* 0x000fe40008011608 */
[----:B-1----:R-:W-:Y:S02]  /*2660*/  USHF.R.U32.HI UR6, URZ, UR11, UR6 ;  /* 0x0000000bff067299 */ /* 0x002fe40008011606 */
[----:B------:R-:W-:Y:S02]  /*2670*/  USEL UR7, UR38, UR17, !UP2 ;  /* 0x0000001126077287 */ /* 0x000fe4000d000000 */
[----:B------:R-:W-:-:S04]  /*2680*/  USEL UR6, UR37, UR6, !UP0 ;  /* 0x0000000625067287 */ /* 0x000fc8000c000000 */
[----:B------:R-:W-:Y:S02]  /*2690*/  UIADD3 UR8, UPT, UPT, UR7, -UR6, URZ ;  /* 0x8000000607087290 */ /* 0x000fe4000fffe0ff */
[----:B------:R-:W-:Y:S02]  /*26a0*/  UIADD3 UR6, UPT, UPT, -UR7, UR6, URZ ;  /* 0x0000000607067290 */ /* 0x000fe4000fffe1ff */
[----:B------:R-:W-:Y:S02]  /*26b0*/  UIMAD UR37, UR8, UR18, UR37 ;  /* 0x00000012082572a4 */ /* 0x000fe4000f8e0225 */
[----:B------:R-:W-:-:S12]  /*26c0*/  UIMAD UR38, UR6, UR10, UR38 ;  /* 0x0000000a062672a4 */ /* 0x000fd8000f8e0226 */
.L_x_42:
[----:B------:R-:W-:Y:S01]  /*26d0*/  VIADD R11, R11, 0x1 ;  /* 0x000000010b0b7836 */ /* 0x000fe20000000000 */
[----:B------:R-:W-:Y:S01]  /*26e0*/  PLOP3.LUT P1, PT, PT, PT, PT, 0x80, 0x8 ;  /* 0x000000000008781c */ /* 0x000fe20003f2f070 */
[----:B------:R-:W-:Y:S02]  /*26f0*/  UIADD3 UR47, UPT, UPT, UR38, UR59, URZ ;  /* 0x0000003b262f7290 */ /* 0x000fe4000fffe0ff */
[----:B------:R-:W-:Y:S01]  /*2700*/  UIADD3 UR48, UPT, UPT, UR37, UR58, URZ ;  /* 0x0000003a25307290 */ /* 0x000fe2000fffe0ff */
[----:B------:R-:W-:-:S04]  /*2710*/  ISETP.NE.AND P0, PT, R11, 0x2, PT ;  /* 0x000000020b00780c */ /* 0x000fc80003f05270 */
[----:B-1----:R-:W-:Y:S02]  /*2720*/  SEL R0, RZ, 0x1, P0 ;  /* 0x00000001ff007807 */ /* 0x002fe40000000000 */
[----:B------:R-:W-:Y:S02]  /*2730*/  SEL R11, R11, RZ, P0 ;  /* 0x000000ff0b0b7207 */ /* 0x000fe40000000000 */
[----:B------:R-:W-:Y:S01]  /*2740*/  LOP3.LUT R10, R10, R0, RZ, 0x3c, !PT ;  /* 0x000000000a0a7212 */ /* 0x000fe200078e3cff */
[----:B------:R-:W-:Y:S06]  /*2750*/  BRA.U UP1, `(.L_x_43) ;  /* 0xfffffff1015c7547 */ /* 0x000fec000b83ffff */
[----:B------:R-:W-:Y:S01]  /*2760*/  UIADD3 UR15, UPT, UPT, UR15, 0x48, URZ ;  /* 0x000000480f0f7890 */ /* 0x000fe2000fffe0ff */
[----:B------:R-:W-:-:S03]  /*2770*/  SHF.L.U32 R2, R12, 0x1f, RZ ;  /* 0x0000001f0c027819 */ /* 0x000fc600000006ff */
[----:B------:R-:W-:-:S09]  /*2780*/  ULEA UR4, UR13, UR15, 0x3 ;  /* 0x0000000f0d047291 */ /* 0x000fd2000f8e18ff */
[----:B------:R-:W1:Y:S02]  /*2790*/  SYNCS.PHASECHK.TRANS64.TRYWAIT P0, [UR4], R2 ;  /* 0x00000002ff0075a7 */ /* 0x000e640008001104 */
[----:B-1----:R-:W-:Y:S05]  /*27a0*/  @!P0 BRA `(.L_x_44) ;  /* 0x0000005800cc8947 */ /* 0x002fea0003800000 */
.L_x_126:
[----:B------:R-:W-:-:S04]  /*27b0*/  UIADD3 UR4, UPT, UPT, UR13, 0x1, URZ ;  /* 0x000000010d047890 */ /* 0x000fc8000fffe0ff */
[----:B------:R-:W-:-:S04]  /*27c0*/  UISETP.NE.AND UP0, UPT, UR4, 0x9, UPT ;  /* 0x000000090400788c */ /* 0x000fc8000bf05270 */
[----:B------:R-:W-:Y:S02]  /*27d0*/  USEL UR6, URZ, 0x1, UP0 ;  /* 0x00000001ff067887 */ /* 0x000fe40008000000 */
[----:B------:R-:W-:-:S04]  /*27e0*/  USEL UR4, UR4, URZ, UP0 ;  /* 0x000000ff04047287 */ /* 0x000fc80008000000 */
[----:B------:R-:W-:Y:S01]  /*27f0*/  ULEA UR5, UR4, UR15, 0x3 ;  /* 0x0000000f04057291 */ /* 0x000fe2000f8e18ff */
[----:B-1----:R-:W-:-:S04]  /*2800*/  LOP3.LUT R2, R12, UR6, RZ, 0x3c, !PT ;  /* 0x000000060c027c12 */ /* 0x002fc8000f8e3cff */
[----:B------:R-:W-:-:S04]  /*2810*/  SHF.L.U32 R3, R2, 0x1f, RZ ;  /* 0x0000001f02037819 */ /* 0x000fc800000006ff */
[----:B------:R-:W1:Y:S02]  /*2820*/  SYNCS.PHASECHK.TRANS64.TRYWAIT P0, [UR5], R3 ;  /* 0x00000003ff0075a7 */ /* 0x000e640008001105 */
[----:B-1----:R-:W-:Y:S05]  /*2830*/  @!P0 BRA `(.L_x_45) ;  /* 0x0000005800c08947 */ /* 0x002fea0003800000 */
.L_x_128:
[----:B------:R-:W-:-:S04]  /*2840*/  UIADD3 UR4, UPT, UPT, UR4, 0x1, URZ ;  /* 0x0000000104047890 */ /* 0x000fc8000fffe0ff */
[----:B------:R-:W-:-:S04]  /*2850*/  UISETP.NE.AND UP0, UPT, UR4, 0x9, UPT ;  /* 0x000000090400788c */ /* 0x000fc8000bf05270 */
[----:B------:R-:W-:Y:S02]  /*2860*/  USEL UR6, URZ, 0x1, UP0 ;  /* 0x00000001ff067887 */ /* 0x000fe40008000000 */
[----:B------:R-:W-:-:S04]  /*2870*/  USEL UR4, UR4, URZ, UP0 ;  /* 0x000000ff04047287 */ /* 0x000fc80008000000 */
[----:B------:R-:W-:Y:S01]  /*2880*/  ULEA UR5, UR4, UR15, 0x3 ;  /* 0x0000000f04057291 */ /* 0x000fe2000f8e18ff */
[----:B------:R-:W-:-:S04]  /*2890*/  LOP3.LUT R2, R2, UR6, RZ, 0x3c, !PT ;  /* 0x0000000602027c12 */ /* 0x000fc8000f8e3cff */
[----:B-1----:R-:W-:-:S04]  /*28a0*/  SHF.L.U32 R3, R2, 0x1f, RZ ;  /* 0x0000001f02037819 */ /* 0x002fc800000006ff */
[----:B------:R-:W1:Y:S02]  /*28b0*/  SYNCS.PHASECHK.TRANS64.TRYWAIT P0, [UR5], R3 ;  /* 0x00000003ff0075a7 */ /* 0x000e640008001105 */
[----:B-1----:R-:W-:Y:S05]  /*28c0*/  @!P0 BRA `(.L_x_46) ;  /* 0x0000005800b48947 */ /* 0x002fea0003800000 */
.L_x_130:
        /* <DEDUP_REMOVED lines=9> */
.L_x_132:
        /* <DEDUP_REMOVED lines=9> */
.L_x_134:
        /* <DEDUP_REMOVED lines=9> */
.L_x_136:
        /* <DEDUP_REMOVED lines=9> */
.L_x_138:
        /* <DEDUP_REMOVED lines=9> */
.L_x_140:
[----:B------:R-:W-:-:S04]  /*2ba0*/  UIADD3 UR4, UPT, UPT, UR4, 0x1, URZ ;  /* 0x0000000104047890 */ /* 0x000fc8000fffe0ff */
[----:B------:R-:W-:-:S04]  /*2bb0*/  UISETP.NE.AND UP0, UPT, UR4, 0x9, UPT ;  /* 0x000000090400788c */ /* 0x000fc8000bf05270 */
[----:B------:R-:W-:Y:S02]  /*2bc0*/  USEL UR5, URZ, 0x1, UP0 ;  /* 0x00000001ff057887 */ /* 0x000fe40008000000 */
[----:B------:R-:W-:-:S04]  /*2bd0*/  USEL UR4, UR4, URZ, UP0 ;  /* 0x000000ff04047287 */ /* 0x000fc80008000000 */
[----:B------:R-:W-:Y:S01]  /*2be0*/  ULEA UR4, UR4, UR15, 0x3 ;  /* 0x0000000f04047291 */ /* 0x000fe2000f8e18ff */
[----:B------:R-:W-:-:S04]  /*2bf0*/  LOP3.LUT R2, R2, UR5, RZ, 0x3c, !PT ;  /* 0x0000000502027c12 */ /* 0x000fc8000f8e3cff */
[----:B------:R-:W-:Y:S01]  /*2c00*/  SHF.L.U32 R2, R2, 0x1f, RZ ;  /* 0x0000001f02027819 */ /* 0x000fe200000006ff */
[----:B-1----:R-:W-:-:S07]  /*2c10*/  IMAD.U32 R0, RZ, RZ, UR4 ;  /* 0x00000004ff007e24 */ /* 0x002fce000f8e00ff */
.L_x_52:
[----:B-1----:R1:W2:Y:S02]  /*2c20*/  SYNCS.PHASECHK.TRANS64.TRYWAIT P0, [R0+URZ], R2 ;  /* 0x00000002000075a7 */ /* 0x0022a400080011ff */
[----:B--2---:R-:W-:Y:S05]  /*2c30*/  @!P0 NANOSLEEP.SYNCS 0x989680 ;  /* 0x009896800000895d */ /* 0x004fea0003900000 */
[----:B------:R-:W2:Y:S02]  /*2c40*/  @!P0 SYNCS.PHASECHK.TRANS64 P0, [R0+URZ], R2 ;  /* 0x00000002000085a7 */ /* 0x000ea400080010ff */
[----:B--23--:R-:W-:Y:S05]  /*2c50*/  @P0 EXIT ;  /* 0x000000000000094d */ /* 0x00cfea0003800000 */
[----:B------:R-:W-:Y:S05]  /*2c60*/  BRA `(.L_x_52) ;  /* 0xfffffffc00ec7947 */ /* 0x000fea000383ffff */
.L_x_23:
[----:B------:R-:W-:-:S04]  /*2c70*/  UISETP.NE.AND UP0, UPT, UR44, URZ, UPT ;  /* 0x000000ff2c00728c */ /* 0x000fc8000bf05270 */
[----:B------:R-:W-:-:S09]  /*2c80*/  UISETP.NE.OR UP0, UPT, UR20, 0x1, UP0 ;  /* 0x000000011400788c */ /* 0x000fd20008705670 */
[----:B------:R-:W-:Y:S05]  /*2c90*/  BRA.U UP0, `(.L_x_53) ;  /* 0x0000000500487547 */ /* 0x000fea000b800000 */
[----:B------:R-:W-:Y:S01]  /*2ca0*/  ISETP.GE.U32.AND P2, PT, R0, 0x2, PT ;  /* 0x000000020000780c */ /* 0x000fe20003f46070 */
[----:B------:R-:W-:Y:S01]  /*2cb0*/  IMAD.MOV.U32 R12, RZ, RZ, 0x1 ;  /* 0x00000001ff0c7424 */ /* 0x000fe200078e00ff */
[----:B------:R-:W-:Y:S02]  /*2cc0*/  CS2R R10, SRZ ;  /* 0x00000000000a7805 */ /* 0x000fe4000001ff00 */
[----:B------:R-:W-:Y:S01]  /*2cd0*/  CS2R R8, SRZ ;  /* 0x0000000000087805 */ /* 0x000fe2000001ff00 */
[----:B------:R-:W-:Y:S01]  /*2ce0*/  UMOV UR4, 0x400 ;  /* 0x0000040000047882 */ /* 0x000fe20000000000 */
[----:B------:R-:W-:Y:S01]  /*2cf0*/  UMOV UR5, URZ ;  /* 0x000000ff00057c82 */ /* 0x000fe20008000000 */
[----:B------:R-:W-:-:S12]  /*2d00*/  ULEA UR44, UR44, UR4, 0x18 ;  /* 0x000000042c2c7291 */ /* 0x000fd8000f8ec0ff */
.L_x_57:
[----:B------:R-:W-:Y:S02]  /*2d10*/  LEA R2, R8, UR44, 0x3 ;  /* 0x0000002c08027c11 */ /* 0x000fe4000f8e18ff */
[----:B------:R-:W-:-:S03]  /*2d20*/  SHF.L.U32 R4, R9, 0x1f, RZ ;  /* 0x0000001f09047819 */ /* 0x000fc600000006ff */
[----:B------:R-:W-:Y:S01]  /*2d30*/  VIADD R5, R2, 0x130 ;  /* 0x0000013002057836 */ /* 0x000fe20000000000 */
[----:B------:R-:W1:Y:S02]  /*2d40*/  SYNCS.PHASECHK.TRANS64.TRYWAIT P0, [R2+URZ+0x120], R4 ;  /* 0x00012004020075a7 */ /* 0x000e6400080011ff */
[----:B-1----:R-:W-:Y:S05]  /*2d50*/  @!P0 BRA `(.L_x_54) ;  /* 0x0000005800208947 */ /* 0x002fea0003800000 */
.L_x_141:
[----:B------:R-:W-:Y:S01]  /*2d60*/  ULEA UR4, UR5, UR44, 0x3 ;  /* 0x0000002c05047291 */ /* 0x000fe2000f8e18ff */
[----:B-1----:R-:W-:Y:S01]  /*2d70*/  PRMT R2, RZ, 0x654, R5 ;  /* 0x00000654ff027816 */ /* 0x002fe20000000005 */
[----:B------:R-:W-:Y:S01]  /*2d80*/  @!P2 IMAD.MOV.U32 R4, RZ, RZ, 0x10 ;  /* 0x00000010ff04a424 */ /* 0x000fe200078e00ff */
[----:B------:R-:W-:Y:S01]  /*2d90*/  SHF.L.U32 R5, R12, 0x1f, RZ ;  /* 0x0000001f0c057819 */ /* 0x000fe200000006ff */
[----:B------:R-:W-:Y:S01]  /*2da0*/  UIADD3 UR6, UPT, UPT, UR4, 0xc0, URZ ;  /* 0x000000c004067890 */ /* 0x000fe2000fffe0ff */
[----:B------:R1:W-:Y:S05]  /*2db0*/  SYNCS.ARRIVE.TRANS64.RED.A1T0 RZ, [R2+URZ], RZ ;  /* 0x000000ff02ff79a7 */ /* 0x0003ea00081004ff */
[----:B------:R-:W-:Y:S01]  /*2dc0*/  IMAD.U32 R6, RZ, RZ, UR6 ;  /* 0x00000006ff067e24 */ /* 0x000fe2000f8e00ff */
[----:B------:R-:W2:Y:S04]  /*2dd0*/  SYNCS.PHASECHK.TRANS64.TRYWAIT P0, [UR4+0xd0], R5 ;  /* 0x0000d005ff0075a7 */ /* 0x000ea80008001104 */
[----:B------:R-:W-:Y:S01]  /*2de0*/  PRMT R6, R0, 0x654, R6 ;  /* 0x0000065400067816 */ /* 0x000fe20000000006 */
[----:B-12---:R-:W-:Y:S06]  /*2df0*/  @!P0 BRA `(.L_x_55) ;  /* 0x00000058000c8947 */ /* 0x006fec0003800000 */
.L_x_143:
[----:B------:R-:W-:Y:S01]  /*2e00*/  ULEA UR6, UR5, UR44, 0x4 ;  /* 0x0000002c05067291 */ /* 0x000fe2000f8e20ff */
[----:B------:R-:W-:Y:S01]  /*2e10*/  SEL R3, R6, R3, !P2 ;  /* 0x0000000306037207 */ /* 0x000fe20005000000 */
[----:B------:R-:W-:Y:S01]  /*2e20*/  UIADD3 UR7, UPT, UPT, UR4, 0xc0, URZ ;  /* 0x000000c004077890 */ /* 0x000fe2000fffe0ff */
[----:B-1----:R-:W-:Y:S01]  /*2e30*/  LEA R2, R11, UR44, 0x3 ;  /* 0x0000002c0b027c11 */ /* 0x002fe2000f8e18ff */
[----:B------:R-:W-:Y:S01]  /*2e40*/  UIADD3 UR6, UPT, UPT, UR6, 0x150, URZ ;  /* 0x0000015006067890 */ /* 0x000fe2000fffe0ff */
[----:B------:R1:W-:Y:S01]  /*2e50*/  @!P2 SYNCS.ARRIVE.TRANS64.RED RZ, [R3+URZ], R4 ;  /* 0x0000000403ffa9a7 */ /* 0x0003e200080004ff */
[----:B------:R-:W-:Y:S01]  /*2e60*/  UIADD3 UR4, UPT, UPT, UR5, 0x1, URZ ;  /* 0x0000000105047890 */ /* 0x000fe2000fffe0ff */
[----:B------:R-:W-:-:S03]  /*2e70*/  VIADD R8, R8, 0x1 ;  /* 0x0000000108087836 */ /* 0x000fc60000000000 */
[----:B------:R-:W-:Y:S02]  /*2e80*/  UISETP.NE.AND UP0, UPT, UR4, 0x2, UPT ;  /* 0x000000020400788c */ /* 0x000fe4000bf05270 */
[----:B------:R-:W-:Y:S01]  /*2e90*/  ISETP.NE.AND P0, PT, R8, 0x2, PT ;  /* 0x000000020800780c */ /* 0x000fe20003f05270 */
[----:B------:R-:W-:Y:S06]  /*2ea0*/  UGETNEXTWORKID.BROADCAST [UR6], [UR7] ;  /* 0x00000000060073ca */ /* 0x000fec0008000100 */
[----:B------:R-:W-:Y:S02]  /*2eb0*/  USEL UR6, URZ, 0x1, UP0 ;  /* 0x00000001ff067887 */ /* 0x000fe40008000000 */
[----:B------:R-:W-:-:S04]  /*2ec0*/  USEL UR5, UR4, URZ, UP0 ;  /* 0x000000ff04057287 */ /* 0x000fc80008000000 */
[----:B------:R-:W-:Y:S02]  /*2ed0*/  LOP3.LUT R12, R12, UR6, RZ, 0x3c, !PT ;  /* 0x000000060c0c7c12 */ /* 0x000fe4000f8e3cff */
[----:B-1----:R-:W-:-:S04]  /*2ee0*/  SHF.L.U32 R4, R10, 0x1f, RZ ;  /* 0x0000001f0a047819 */ /* 0x002fc800000006ff */
[----:B------:R-:W1:Y:S02]  /*2ef0*/  SYNCS.PHASECHK.TRANS64.TRYWAIT P1, [R2+URZ+0xc0], R4 ;  /* 0x0000c004020075a7 */ /* 0x000e6400080211ff */
[----:B-1----:R-:W-:Y:S05]  /*2f00*/  @!P1 BRA `(.L_x_56) ;  /* 0x0000005400e09947 */ /* 0x002fea0003800000 */
.L_x_144:
[C---:B-1----:R-:W-:Y:S01]  /*2f10*/  LEA R4, R11.reuse, UR44, 0x4 ;  /* 0x0000002c0b047c11 */ /* 0x042fe2000f8e20ff */
[----:B------:R-:W-:Y:S01]  /*2f20*/  VIADD R2, R2, 0xd0 ;  /* 0x000000d002027836 */ /* 0x000fe20000000000 */
[----:B------:R-:W-:Y:S01]  /*2f30*/  SEL R8, R8, RZ, P0 ;  /* 0x000000ff08087207 */ /* 0x000fe20000000000 */
[----:B------:R-:W-:-:S03]  /*2f40*/  VIADD R11, R11, 0x1 ;  /* 0x000000010b0b7836 */ /* 0x000fc60000000000 */
[----:B------:R-:W1:Y:S01]  /*2f50*/  LDS.128 R4, [R4+0x150] ;  /* 0x0001500004047984 */ /* 0x000e620000000c00 */
[----:B------:R-:W-:Y:S02]  /*2f60*/  PRMT R2, RZ, 0x654, R2 ;  /* 0x00000654ff027816 */ /* 0x000fe40000000002 */
[C---:B------:R-:W-:Y:S01]  /*2f70*/  ISETP.NE.AND P1, PT, R11.reuse, 0x2, PT ;  /* 0x000000020b00780c */ /* 0x040fe20003f25270 */
[----:B------:R-:W-:Y:S01]  /*2f80*/  @!PT LDS RZ, [RZ] ;  /* 0x00000000fffff984 */ /* 0x000fe20000000800 */
[----:B------:R-:W-:Y:S01]  /*2f90*/  @!PT LDS RZ, [RZ] ;  /* 0x00000000fffff984 */ /* 0x000fe20000000800 */
[----:B------:R-:W-:Y:S01]  /*2fa0*/  @!PT LDS RZ, [RZ] ;  /* 0x00000000fffff984 */ /* 0x000fe20000000800 */
[----:B------:R-:W-:Y:S01]  /*2fb0*/  @!PT LDS RZ, [RZ] ;  /* 0x00000000fffff984 */ /* 0x000fe20000000800 */
[----:B------:R2:W-:Y:S06]  /*2fc0*/  MEMBAR.ALL.CTA ;  /* 0x0000000000007992 */ /* 0x0005ec0000008000 */
[----:B--2---:R-:W2:Y:S01]  /*2fd0*/  FENCE.VIEW.ASYNC.S ;  /* 0x00000000000073c6 */ /* 0x004ea20000000000 */
[----:B------:R-:W-:Y:S01]  /*2fe0*/  SEL R11, R11, RZ, P1 ;  /* 0x000000ff0b0b7207 */ /* 0x000fe20000800000 */
[----:B--2---:R2:W-:Y:S01]  /*2ff0*/  SYNCS.ARRIVE.TRANS64.RED.A1T0 RZ, [R2+URZ], RZ ;  /* 0x000000ff02ff79a7 */ /* 0x0045e200081004ff */
[----:B-1----:R-:W-:-:S02]  /*3000*/  LOP3.LUT P3, RZ, R6, 0x1, RZ, 0xc0, !PT ;  /* 0x0000000106ff7812 */ /* 0x002fc4000786c0ff */
[----:B------:R-:W-:-:S04]  /*3010*/  SEL R4, RZ, 0x1, P1 ;  /* 0x00000001ff047807 */ /* 0x000fc80000800000 */
[----:B------:R-:W-:Y:S02]  /*3020*/  LOP3.LUT R10, R10, R4, RZ, 0x3c, !PT ;  /* 0x000000040a0a7212 */ /* 0x000fe400078e3cff */
[----:B--2---:R-:W-:-:S04]  /*3030*/  SEL R2, RZ, 0x1, P0 ;  /* 0x00000001ff027807 */ /* 0x004fc80000000000 */
[----:B------:R-:W-:Y:S01]  /*3040*/  LOP3.LUT R9, R9, R2, RZ, 0x3c, !PT ;  /* 0x0000000209097212 */ /* 0x000fe200078e3cff */
[----:B------:R-:W-:Y:S06]  /*3050*/  @P3 BRA `(.L_x_57) ;  /* 0xfffffffc002c3947 */ /* 0x000fec000383ffff */
[----:B------:R-:W-:Y:S01]  /*3060*/  ULEA UR4, UR5, UR44, 0x3 ;  /* 0x0000002c05047291 */ /* 0x000fe2000f8e18ff */
[----:B------:R-:W-:-:S08]  /*3070*/  SHF.L.U32 R2, R12, 0x1f, RZ ;  /* 0x0000001f0c027819 */ /* 0x000fd000000006ff */
[----:B------:R-:W1:Y:S02]  /*3080*/  SYNCS.PHASECHK.TRANS64 P0, [UR4+0xd0], R2 ;  /* 0x0000d002ff0075a7 */ /* 0x000e640008001004 */
[----:B-1----:R-:W-:Y:S05]  /*3090*/  @P0 BRA `(.L_x_58) ;  /* 0x0000000000080947 */ /* 0x002fea0003800000 */
[----:B------:R-:W1:Y:S02]  /*30a0*/  SYNCS.PHASECHK.TRANS64.TRYWAIT P0, [UR4+0xd0], R2 ;  /* 0x0000d002ff0075a7 */ /* 0x000e640008001104 */
[----:B-1----:R-:W-:Y:S05]  /*30b0*/  @!P0 BRA `(.L_x_59) ;  /* 0x0000005400888947 */ /* 0x002fea0003800000 */
.L_x_58:
[----:B------:R-:W-:-:S04]  /*30c0*/  UIADD3 UR6, UPT, UPT, UR5, 0x1, URZ ;  /* 0x0000000105067890 */ /* 0x000fc8000fffe0ff */
[----:B------:R-:W-:-:S04]  /*30d0*/  UISETP.NE.AND UP0, UPT, UR6, 0x2, UPT ;  /* 0x000000020600788c */ /* 0x000fc8000bf05270 */
[----:B------:R-:W-:Y:S02]  /*30e0*/  USEL UR7, URZ, 0x1, UP0 ;  /* 0x00000001ff077887 */ /* 0x000fe40008000000 */
[----:B------:R-:W-:-:S04]  /*30f0*/  USEL UR6, UR6, URZ, UP0 ;  /* 0x000000ff06067287 */ /* 0x000fc80008000000 */
[----:B------:R-:W-:Y:S01]  /*3100*/  ULEA UR6, UR6, UR44, 0x3 ;  /* 0x0000002c06067291 */ /* 0x000fe2000f8e18ff */
[----:B-1----:R-:W-:-:S04]  /*3110*/  LOP3.LUT R2, R12, UR7, RZ, 0x3c, !PT ;  /* 0x000000070c027c12 */ /* 0x002fc8000f8e3cff */
[----:B------:R-:W-:-:S04]  /*3120*/  SHF.L.U32 R0, R2, 0x1f, RZ ;  /* 0x0000001f02007819 */ /* 0x000fc800000006ff */
[----:B------:R-:W1:Y:S02]  /*3130*/  SYNCS.PHASECHK.TRANS64 P0, [UR6+0xd0], R0 ;  /* 0x0000d000ff0075a7 */ /* 0x000e640008001006 */
[----:B-1----:R-:W-:Y:S05]  /*3140*/  @P0 EXIT ;  /* 0x000000000000094d */ /* 0x002fea0003800000 */
[----:B------:R-:W-:Y:S02]  /*3150*/  SHF.L.U32 R2, R2, 0x1f, RZ ;  /* 0x0000001f02027819 */ /* 0x000fe400000006ff */
[----:B------:R-:W-:-:S07]  /*3160*/  MOV R0, UR6 ;  /* 0x0000000600007c02 */ /* 0x000fce0008000f00 */
.L_x_60:
[----:B-1----:R1:W2:Y:S02]  /*3170*/  SYNCS.PHASECHK.TRANS64.TRYWAIT P0, [R0+URZ+0xd0], R2 ;  /* 0x0000d002000075a7 */ /* 0x0022a400080011ff */
[----:B--2---:R-:W-:Y:S05]  /*3180*/  @!P0 NANOSLEEP.SYNCS 0x989680 ;  /* 0x009896800000895d */ /* 0x004fea0003900000 */
[----:B------:R-:W2:Y:S02]  /*3190*/  @!P0 SYNCS.PHASECHK.TRANS64 P0, [R0+URZ+0xd0], R2 ;  /* 0x0000d002000085a7 */ /* 0x000ea400080010ff */
[----:B--2---:R-:W-:Y:S05]  /*31a0*/  @P0 EXIT ;  /* 0x000000000000094d */ /* 0x004fea0003800000 */
[----:B------:R-:W-:Y:S05]  /*31b0*/  BRA `(.L_x_60) ;  /* 0xfffffffc00ec7947 */ /* 0x000fea000383ffff */
.L_x_53:
[----:B------:R-:W-:Y:S05]  /*31c0*/  BRA.U UP5, `(.L_x_61) ;  /* 0x0000000d05d07547 */ /* 0x000fea000b800000 */
[----:B------:R-:W-:Y:S01]  /*31d0*/  UMOV UR4, 0x40 ;  /* 0x0000004000047882 */ /* 0x000fe20000000000 */
[----:B------:R-:W-:Y:S01]  /*31e0*/  NOP ;  /* 0x0000000000007918 */ /* 0x000fe20000000000 */
[----:B------:R-:W-:-:S03]  /*31f0*/  ULEA UR5, UR44, UR4, 0x18 ;  /* 0x000000042c057291 */ /* 0x000fc6000f8ec0ff */
[----:B------:R-:W-:Y:S02]  /*3200*/  UMOV UR4, 0x400 ;  /* 0x0000040000047882 */ /* 0x000fe40000000000 */
[----:B------:R-:W-:-:S04]  /*3210*/  ULEA UR44, UR44, UR4, 0x18 ;  /* 0x000000042c2c7291 */ /* 0x000fc8000f8ec0ff */
[----:B------:R-:W1:Y:S02]  /*3220*/  LDS.U8 R0, [UR5+0x1c] ;  /* 0x00001c05ff007984 */ /* 0x000e640008000000 */
[----:B-1----:R-:W-:-:S13]  /*3230*/  ISETP.NE.AND P0, PT, R0, RZ, PT ;  /* 0x000000ff0000720c */ /* 0x002fda0003f05270 */
[----:B------:R-:W-:Y:S05]  /*3240*/  @P0 BRA `(.L_x_62) ;  /* 0x0000000000580947 */ /* 0x000fea0003800000 */
[----:B------:R-:W-:-:S13]  /*3250*/  ELECT P0, URZ, PT ;  /* 0x0000000000ff782f */ /* 0x000fda0003800000 */
[----:B------:R-:W-:Y:S05]  /*3260*/  @!P0 BRA `(.L_x_63) ;  /* 0x0000000000608947 */ /* 0x000fea0003800000 */
[----:B------:R-:W-:Y:S01]  /*3270*/  UMOV UR4, 0x10 ;  /* 0x0000001000047882 */ /* 0x000fe20000000000 */
[----:B------:R-:W-:Y:S01]  /*3280*/  HFMA2 R0, -RZ, RZ, 0, 5.9604644775390625e-08 ;  /* 0x00000001ff007431 */ /* 0x000fe200000001ff */
[----:B------:R-:W-:-:S03]  /*3290*/  MOV R3, 0xffff ;  /* 0x0000ffff00037802 */ /* 0x000fc60000000f00 */
[----:B------:R-:W-:Y:S04]  /*32a0*/  DEPBAR.LE SB1, 0x36 ;  /* 0x00009d800000791a */ /* 0x000fe80000000000 */
[----:B------:R-:W1:Y:S02]  /*32b0*/  UTCATOMSWS.FIND_AND_SET.ALIGN UP0, UR4, UR4 ;  /* 0x00000004000475e3 */ /* 0x000e640008000800 */
[----:B-1----:R-:W-:Y:S01]  /*32c0*/  MOV R4, UR4 ;  /* 0x0000000400047c02 */ /* 0x002fe20008000f00 */
[----:B------:R-:W-:Y:S06]  /*32d0*/  BRA.U UP0, `(.L_x_64) ;  /* 0x0000000100187547 */ /* 0x000fec000b800000 */
.L_x_65:
[----:B------:R-:W-:Y:S05]  /*32e0*/  NANOSLEEP 0x64 ;  /* 0x000000640000795d */ /* 0x000fea0003800000 */
[----:B------:R-:W-:-:S05]  /*32f0*/  UMOV UR4, 0x10 ;  /* 0x0000001000047882 */ /* 0x000fca0000000000 */
[----:B------:R-:W-:Y:S04]  /*3300*/  DEPBAR.LE SB1, 0x36 ;  /* 0x00009d800000791a */ /* 0x000fe80000000000 */
[----:B------:R-:W1:Y:S02]  /*3310*/  UTCATOMSWS.FIND_AND_SET.ALIGN UP0, UR4, UR4 ;  /* 0x00000004000475e3 */ /* 0x000e640008000800 */
[----:B-1----:R-:W-:Y:S01]  /*3320*/  MOV R4, UR4 ;  /* 0x0000000400047c02 */ /* 0x002fe20008000f00 */
[----:B------:R-:W-:Y:S05]  /*3330*/  BRA.U !UP0, `(.L_x_65) ;  /* 0xfffffffd08e87547 */ /* 0x000fea000b83ffff */
.L_x_64:
[-C--:B------:R-:W-:Y:S02]  /*3340*/  SHF.L.U32 R3, R3, R4.reuse, RZ ;  /* 0x0000000403037219 */ /* 0x080fe400000006ff */
[----:B------:R-:W-:Y:S01]  /*3350*/  SHF.L.U32 R0, R0, R4, RZ ;  /* 0x0000000400007219 */ /* 0x000fe200000006ff */
[----:B------:R-:W-:Y:S02]  /*3360*/  IMAD.SHL.U32 R4, R4, 0x20, RZ ;  /* 0x0000002004047824 */ /* 0x000fe400078e00ff */
[----:B------:R1:W-:Y:S04]  /*3370*/  ATOMS.OR RZ, [UR5+0x14], R3 ;  /* 0x00001403ffff798c */ /* 0x0003e8000b000005 */
[----:B------:R1:W-:Y:S04]  /*3380*/  ATOMS.OR RZ, [UR5+0x18], R0 ;  /* 0x00001800ffff798c */ /* 0x0003e8000b000005 */
[----:B------:R1:W-:Y:S01]  /*3390*/  STS [UR44+0x170], R4 ;  /* 0x00017004ff007988 */ /* 0x0003e2000800082c */
[----:B------:R-:W-:Y:S05]  /*33a0*/  BRA `(.L_x_63) ;  /* 0x0000000000107947 */ /* 0x000fea0003800000 */
.L_x_62:
[----:B------:R-:W-:Y:S02]  /*33b0*/  MOV R0, 0xffffffff ;  /* 0xffffffff00007802 */ /* 0x000fe40000000f00 */
[----:B------:R-:W-:-:S03]  /*33c0*/  MOV R4, 0x33f0 ;  /* 0x000033f000047802 */ /* 0x000fc60000000f00 */
[----:B------:R1:W-:Y:S04]  /*33d0*/  STS [UR44+0x170], R0 ;  /* 0x00017000ff007988 */ /* 0x0003e8000800082c */
[----:B-1---5:R-:W-:Y:S05]  /*33e0*/  CALL.REL.NOINC `($__internal_1_$__cuda_sm10x_tcgen05_guardrail_trap_phase_invalid_during_alloc) ;  /* 0x00000058001c7944 */ /* 0x022fea0003c00000 */
.L_x_63:
[----:B------:R-:W-:Y:S05]  /*33f0*/  WARPSYNC.ALL ;  /* 0x0000000000007948 */ /* 0x000fea0003800000 */
[----:B------:R-:W2:Y:S01]  /*3400*/  S2UR UR4, SR_CgaCtaId ;  /* 0x00000000000479c3 */ /* 0x000ea20000008800 */
[----:B------:R-:W-:Y:S01]  /*3410*/  UMOV UR27, 0x400 ;  /* 0x00000400001b7882 */ /* 0x000fe20000000000 */
[----:B------:R-:W-:-:S06]  /*3420*/  NOP ;  /* 0x0000000000007918 */ /* 0x000fcc0000000000 */
[----:B------:R-:W-:Y:S06]  /*3430*/  BAR.ARV 0x6, 0xa0 ;  /* 0x0182800000007b1d */ /* 0x000fec0000002000 */
[----:B------:R-:W3:Y:S01]  /*3440*/  LDCU UR5, c[0x0][0x38c] ;  /* 0x00007180ff0577ac */ /* 0x000ee20008000800 */
[----:B------:R-:W-:Y:S01]  /*3450*/  LOP3.LUT R2, R2, 0xffff, RZ, 0xc0, !PT ;  /* 0x0000ffff02027812 */ /* 0x000fe200078ec0ff */
[----:B------:R-:W-:Y:S01]  /*3460*/  IMAD.MOV.U32 R11, RZ, RZ, 0x1 ;  /* 0x00000001ff0b7424 */ /* 0x000fe200078e00ff */
[----:B------:R-:W-:Y:S01]  /*3470*/  CS2R R8, SRZ ;  /* 0x0000000000087805 */ /* 0x000fe2000001ff00 */
[----:B------:R-:W4:Y:S01]  /*3480*/  LDCU UR7, c[0x0][0x38c] ;  /* 0x00007180ff0777ac */ /* 0x000f220008000800 */
[----:B------:R-:W-:Y:S01]  /*3490*/  R2UR UR28, R2 ;  /* 0x00000000021c72ca */ /* 0x000fe200000e0000 */
[----:B------:R-:W-:Y:S01]  /*34a0*/  IMAD.MOV.U32 R10, RZ, RZ, RZ ;  /* 0x000000ffff0a7224 */ /* 0x000fe200078e00ff */
[----:B------:R-:W-:Y:S01]  /*34b0*/  UMOV UR30, URZ ;  /* 0x000000ff001e7c82 */ /* 0x000fe20008000000 */
[----:B------:R-:W-:Y:S01]  /*34c0*/  UMOV UR23, URZ ;  /* 0x000000ff00177c82 */ /* 0x000fe20008000000 */
[----:B--2---:R-:W-:Y:S01]  /*34d0*/  ULEA UR27, UR4, UR27, 0x18 ;  /* 0x0000001b041b7291 */ /* 0x004fe2000f8ec0ff */
[----:B------:R-:W-:Y:S01]  /*34e0*/  UMOV UR38, 0x0 ;  /* 0x0000000000267882 */ /* 0x000fe20000000000 */
[----:B------:R-:W-:-:S02]  /*34f0*/  UMOV UR39, 0x41c0010 ;  /* 0x041c001000277882 */ /* 0x000fc40000000000 */
[----:B------:R-:W-:Y:S02]  /*3500*/  UIADD3 UR4, UPT, UPT, UR27, 0x7300, URZ ;  /* 0x000073001b047890 */ /* 0x000fe4000fffe0ff */
[----:B------:R-:W-:Y:S02]  /*3510*/  UIADD3 UR6, UPT, UPT, UR27, 0x19300, URZ ;  /* 0x000193001b067890 */ /* 0x000fe4000fffe0ff */
[----:B---3--:R-:W-:Y:S01]  /*3520*/  UIADD3 UR5, UPT, UPT, UR5, 0x3f, URZ ;  /* 0x0000003f05057890 */ /* 0x008fe2000fffe0ff */
[----:B-1----:R-:W1:Y:S01]  /*3530*/  LDS R0, [UR27+0x170] ;  /* 0x0001701bff007984 */ /* 0x002e620008000800 */
[----:B------:R-:W-:Y:S01]  /*3540*/  UMOV UR36, 0x0 ;  /* 0x0000000000247882 */ /* 0x000fe20000000000 */
[----:B------:R-:W-:Y:S01]  /*3550*/  UMOV UR37, 0x41c0010 ;  /* 0x041c001000257882 */ /* 0x000fe20000000000 */
[----:B------:R-:W-:Y:S02]  /*3560*/  USHF.R.S32.HI UR40, URZ, 0x1f, UR5 ;  /* 0x0000001fff287899 */ /* 0x000fe40008011405 */
[----:B----4-:R-:W-:-:S02]  /*3570*/  UISETP.GE.AND UP4, UPT, UR7, 0x1, UPT ;  /* 0x000000010700788c */ /* 0x010fc4000bf86270 */
[----:B------:R-:W-:Y:S02]  /*3580*/  ULEA.HI UR40, UR40, UR5, URZ, 0x6 ;  /* 0x0000000528287291 */ /* 0x000fe4000f8f30ff */
[----:B------:R-:W-:Y:S02]  /*3590*/  USHF.R.U32.HI UR5, URZ, 0x4, UR4 ;  /* 0x00000004ff057899 */ /* 0x000fe40008011604 */
[----:B------:R-:W-:Y:S02]  /*35a0*/  USHF.R.S32.HI UR40, URZ, 0x6, UR40 ;  /* 0x00000006ff287899 */ /* 0x000fe40008011428 */
[----:B------:R-:W-:Y:S02]  /*35b0*/  USHF.R.U32.HI UR4, URZ, 0x4, UR6 ;  /* 0x00000004ff047899 */ /* 0x000fe40008011606 */
[----:B------:R-:W-:Y:S02]  /*35c0*/  UISETP.LT.AND UP0, UPT, UR40, 0x1, UPT ;  /* 0x000000012800788c */ /* 0x000fe4000bf01270 */
[----:B------:R-:W-:-:S02]  /*35d0*/  ULOP3.LUT UR5, UR5, 0x3fff, URZ, 0xc0, !UPT ;  /* 0x00003fff05057892 */ /* 0x000fc4000f8ec0ff */
[----:B------:R-:W-:Y:S02]  /*35e0*/  ULOP3.LUT UR4, UR4, 0x3fff, URZ, 0xc0, !UPT ;  /* 0x00003fff04047892 */ /* 0x000fe4000f8ec0ff */
[----:B------:R-:W-:Y:S02]  /*35f0*/  USEL UR41, UR40, 0x1, !UP0 ;  /* 0x0000000128297887 */ /* 0x000fe4000c000000 */
[----:B------:R-:W-:Y:S02]  /*3600*/  ULOP3.LUT UR29, UR5, 0x10000, URZ, 0xfc, !UPT ;  /* 0x00010000051d7892 */ /* 0x000fe4000f8efcff */
[----:B------:R-:W-:Y:S02]  /*3610*/  ULOP3.LUT UR4, UR4, 0x10000, URZ, 0xfc, !UPT ;  /* 0x0001000004047892 */ /* 0x000fe4000f8efcff */
[----:B------:R-:W-:Y:S01]  /*3620*/  UIADD3 UR41, UPT, UPT, -UR41, URZ, URZ ;  /* 0x000000ff29297290 */ /* 0x000fe2000fffe1ff */
[----:B------:R-:W-:Y:S01]  /*3630*/  UMOV UR34, 0x0 ;  /* 0x0000000000227882 */ /* 0x000fe20000000000 */
[----:B------:R-:W-:Y:S01]  /*3640*/  UMOV UR35, 0x41c0010 ;  /* 0x041c001000237882 */ /* 0x000fe20000000000 */
[----:B------:R-:W-:Y:S01]  /*3650*/  UMOV UR32, 0x0 ;  /* 0x0000000000207882 */ /* 0x000fe20000000000 */
[----:B------:R-:W-:Y:S01]  /*3660*/  UMOV UR33, 0x41c0010 ;  /* 0x041c001000217882 */ /* 0x000fe20000000000 */
[----:B-1----:R-:W-:-:S15]  /*3670*/  R2UR UR42, R0 ;  /* 0x00000000002a72ca */ /* 0x002fde00000e0000 */
.L_x_72:
[----:B------:R-:W-:Y:S02]  /*3680*/  LEA R0, R10, UR27, 0x3 ;  /* 0x0000001b0a007c11 */ /* 0x000fe4000f8e18ff */
[----:B------:R-:W-:Y:S02]  /*3690*/  SHF.L.U32 R2, R9, 0x1f, RZ ;  /* 0x0000001f09027819 */ /* 0x000fe400000006ff */
[----:B------:R-:W-:Y:S01]  /*36a0*/  PLOP3.LUT P0, PT, PT, PT, UP4, 0x80, 0x8 ;  /* 0x000000000008781c */ /* 0x000fe20003f0f048 */
[----:B------:R-:W-:Y:S01]  /*36b0*/  VIADD R3, R0, 0xd0 ;  /* 0x000000d000037836 */ /* 0x000fe20000000000 */
[----:B-1----:R-:W1:Y:S02]  /*36c0*/  SYNCS.PHASECHK.TRANS64.TRYWAIT P1, [R0+URZ+0xc0], R2 ;  /* 0x0000c002000075a7 */ /* 0x002e6400080211ff */
[----:B-1-3--:R-:W-:Y:S09]  /*36d0*/  @!P1 BRA `(.L_x_66) ;  /* 0x0000005000189947 */ /* 0x00aff20003800000 */
.L_x_146:
[----:B------:R-:W-:Y:S01]  /*36e0*/  LEA R4, R10, UR27, 0x4 ;  /* 0x0000001b0a047c11 */ /* 0x000fe2000f8e20ff */
[----:B------:R-:W-:Y:S01]  /*36f0*/  @UP4 ULEA UR5, UR23, UR27, 0x3 ;  /* 0x0000001b17054291 */ /* 0x000fe2000f8e18ff */
[----:B------:R-:W-:Y:S01]  /*3700*/  PLOP3.LUT P2, PT, PT, PT, PT, 0x80, 0x8 ;  /* 0x000000000008781c */ /* 0x000fe20003f4f070 */
[----:B------:R-:W-:Y:S01]  /*3710*/  ULEA UR31, UR30, UR27, 0x3 ;  /* 0x0000001b1e1f7291 */ /* 0x000fe2000f8e18ff */
[----:B------:R-:W-:Y:S02]  /*3720*/  PRMT R3, RZ, 0x654, R3 ;  /* 0x00000654ff037816 */ /* 0x000fe40000000003 */
[----:B------:R-:W2:Y:S01]  /*3730*/  LDS.128 R4, [R4+0x150] ;  /* 0x0001500004047984 */ /* 0x000ea20000000c00 */
[----:B-1----:R-:W-:Y:S02]  /*3740*/  @P0 SHF.L.U32 R2, R8, 0x1f, RZ ;  /* 0x0000001f08020819 */ /* 0x002fe400000006ff */
[----:B------:R-:W-:Y:S01]  /*3750*/  SHF.L.U32 R0, R11, 0x1f, RZ ;  /* 0x0000001f0b007819 */ /* 0x000fe200000006ff */
[----:B------:R-:W-:Y:S01]  /*3760*/  @!PT LDS RZ, [RZ] ;  /* 0x00000000fffff984 */ /* 0x000fe20000000800 */
[----:B------:R-:W-:Y:S01]  /*3770*/  @!PT LDS RZ, [RZ] ;  /* 0x00000000fffff984 */ /* 0x000fe20000000800 */
[----:B------:R-:W-:Y:S01]  /*3780*/  @!PT LDS RZ, [RZ] ;  /* 0x00000000fffff984 */ /* 0x000fe20000000800 */
[----:B------:R-:W-:Y:S01]  /*3790*/  @!PT LDS RZ, [RZ] ;  /* 0x00000000fffff984 */ /* 0x000fe20000000800 */
[----:B------:R1:W-:Y:S06]  /*37a0*/  MEMBAR.ALL.CTA ;  /* 0x0000000000007992 */ /* 0x0003ec0000008000 */
[----:B-1----:R-:W1:Y:S02]  /*37b0*/  FENCE.VIEW.ASYNC.S ;  /* 0x00000000000073c6 */ /* 0x002e640000000000 */
[----:B-1----:R1:W-:Y:S01]  /*37c0*/  SYNCS.ARRIVE.TRANS64.RED.A1T0 RZ, [R3+URZ], RZ ;  /* 0x000000ff03ff79a7 */ /* 0x0023e200081004ff */
[----:B------:R1:W3:Y:S01]  /*37d0*/  @P0 SYNCS.PHASECHK.TRANS64.TRYWAIT P2, [UR5], R2 ;  /* 0x00000002ff0005a7 */ /* 0x0002e20008041105 */
[----:B------:R-:W-:Y:S01]  /*37e0*/  ULEA.HI UR5, UR30, UR30, URZ, 0x1 ;  /* 0x0000001e1e057291 */ /* 0x000fe2000f8f08ff */
[----:B--2---:R-:W-:-:S03]  /*37f0*/  LOP3.LUT P1, RZ, R6, 0x1, RZ, 0xc0, !PT ;  /* 0x0000000106ff7812 */ /* 0x004fc6000782c0ff */
[----:B------:R-:W-:Y:S02]  /*3800*/  ULOP3.LUT UR6, UR5, 0xffe, URZ, 0xc0, !UPT ;  /* 0x00000ffe05067892 */ /* 0x000fe4000f8ec0ff */
[----:B------:R-:W-:Y:S02]  /*3810*/  USHF.R.U32.HI UR22, URZ, 0x1, UR5 ;  /* 0x00000001ff167899 */ /* 0x000fe40008011605 */
[----:B------:R-:W-:Y:S02]  /*3820*/  UIADD3 UR5, UPT, UPT, -UR6, UR30, URZ ;  /* 0x0000001e06057290 */ /* 0x000fe4000fffe1ff */
[----:B------:R-:W-:-:S04]  /*3830*/  UIMAD UR22, UR22, 0x70, UR42 ;  /* 0x00000070161678a4 */ /* 0x000fc8000f8e022a */
[----:B------:R-:W-:Y:S01]  /*3840*/  ULEA UR22, UR5, UR22, 0x14 ;  /* 0x0000001605167291 */ /* 0x000fe2000f8ea0ff */
[----:B------:R-:W2:Y:S02]  /*3850*/  SYNCS.PHASECHK.TRANS64.TRYWAIT P0, [UR31+0x100], R0 ;  /* 0x00010000ff0075a7 */ /* 0x000ea4000800111f */
[----:B-123--:R-:W-:Y:S09]  /*3860*/  @!P0 BRA `(.L_x_67) ;  /* 0x0000004c00c88947 */ /* 0x00eff20003800000 */
.L_x_148:
[----:B------:R-:W-:Y:S01]  /*3870*/  IADD3 R10, PT, PT, R10, 0x1, RZ ;  /* 0x000000010a0a7810 */ /* 0x000fe20007ffe0ff */
[----:B------:R-:W-:Y:S06]  /*3880*/  BRA.U !UP4, `(.L_x_68) ;  /* 0x000000010cc07547 */ /* 0x000fec000b800000 */
[----:B------:R-:W-:Y:S01]  /*3890*/  UPLOP3.LUT UP2, UPT, UPT, UPT, UPT, 0x40, 0x4 ;  /* 0x000000000004789c */ /* 0x000fe20003f4e870 */
[----:B------:R-:W-:Y:S01]  /*38a0*/  UMOV UR25, UR41 ;  /* 0x0000002900197c82 */ /* 0x000fe20008000000 */
[----:B------:R-:W-:Y:S01]  /*38b0*/  UMOV UR24, UR40 ;  /* 0x0000002800187c82 */ /* 0x000fe20008000000 */
[----:B------:R-:W-:-:S08]  /*38c0*/  UMOV UR5, UR23 ;  /* 0x0000001700057c82 */ /* 0x000fd00008000000 */
.L_x_71:
[----:B------:R-:W-:Y:S02]  /*38d0*/  UIADD3 UR25, UPT, UPT, UR25, 0x1, URZ ;  /* 0x0000000119197890 */ /* 0x000fe4000fffe0ff */
[----:B--2---:R-:W-:Y:S02]  /*38e0*/  ULEA UR7, UR5, UR27, 0x3 ;  /* 0x0000001b05077291 */ /* 0x004fe4000f8e18ff */
[----:B------:R-:W-:Y:S01]  /*38f0*/  UISETP.NE.AND UP3, UPT, UR25, URZ, UPT ;  /* 0x000000ff1900728c */ /* 0x000fe2000bf65270 */
[----:B---3--:R-:W-:Y:S10]  /*3900*/  @P2 BRA `(.L_x_69) ;  /* 0x00000000000c2947 */ /* 0x008ff40003800000 */
[----:B-1----:R-:W-:Y:S04]  /*3910*/  SHF.L.U32 R2, R8, 0x1f, RZ ;  /* 0x0000001f08027819 */ /* 0x002fe800000006ff */
[----:B------:R-:W1:Y:S02]  /*3920*/  SYNCS.PHASECHK.TRANS64.TRYWAIT P0, [UR7], R2 ;  /* 0x00000002ff0075a7 */ /* 0x000e640008001107 */
[----:B-1----:R-:W-:Y:S05]  /*3930*/  @!P0 BRA `(.L_x_70) ;  /* 0x0000004c00ac8947 */ /* 0x002fea0003800000 */
.L_x_69:
[----:B------:R-:W-:Y:S01]  /*3940*/  UISETP.NE.AND UP0, UPT, UR24, 0x1, UPT ;  /* 0x000000011800788c */ /* 0x000fe2000bf05270 */
[----:B------:R-:W-:Y:S01]  /*3950*/  PLOP3.LUT P2, PT, PT, PT, PT, 0x80, 0x8 ;  /* 0x000000000008781c */ /* 0x000fe20003f4f070 */
[----:B------:R-:W-:Y:S02]  /*3960*/  UIADD3 UR6, UPT, UPT, UR5, 0x1, URZ ;  /* 0x0000000105067890 */ /* 0x000fe4000fffe0ff */
[----:B------:R-:W-:Y:S02]  /*3970*/  UIADD3 UR26, UPT, UPT, UR7, 0x48, URZ ;  /* 0x00000048071a7890 */ /* 0x000fe4000fffe0ff */
[----:B------:R-:W-:Y:S01]  /*3980*/  UISETP.NE.AND UP1, UPT, UR6, 0x9, UPT ;  /* 0x000000090600788c */ /* 0x000fe2000bf25270 */
[----:B------:R-:W-:Y:S01]  /*3990*/  PLOP3.LUT P0, PT, PT, PT, UP0, 0x80, 0x8 ;  /* 0x000000000008781c */ /* 0x000fe20003f0f008 */
[----:B------:R-:W-:Y:S02]  /*39a0*/  UIADD3 UR24, UPT, UPT, UR24, -0x1, URZ ;  /* 0xffffffff18187890 */ /* 0x000fe4000fffe0ff */
[----:B------:R-:W-:Y:S02]  /*39b0*/  USEL UR8, URZ, 0x1, UP1 ;  /* 0x00000001ff087887 */ /* 0x000fe40008800000 */
[----:B------:R-:W-:Y:S01]  /*39c0*/  USEL UR23, UR6, URZ, UP1 ;  /* 0x000000ff06177287 */ /* 0x000fe20008800000 */
[----:B------:R-:W-:Y:S01]  /*39d0*/  UMOV UR7, 0x40004040 ;  /* 0x4000404000077882 */ /* 0x000fe20000000000 */
[----:B------:R-:W-:Y:S02]  /*39e0*/  UMOV UR9, 0x40004040 ;  /* 0x4000404000097882 */ /* 0x000fe40000000000 */
[----:B------:R-:W-:Y:S01]  /*39f0*/  @UP0 ULEA UR6, UR23, UR27, 0x3 ;  /* 0x0000001b17060291 */ /* 0x000fe2000f8e18ff */
[----:B------:R-:W-:Y:S01]  /*3a00*/  LOP3.LUT R8, R8, UR8, RZ, 0x3c, !PT ;  /* 0x0000000808087c12 */ /* 0x000fe2000f8e3cff */
[----:B------:R-:W-:Y:S01]  /*3a10*/  ULEA UR8, UR5, UR29, 0x9 ;  /* 0x0000001d05087291 */ /* 0x000fe2000f8e48ff */
[----:B------:R-:W-:Y:S02]  /*3a20*/  UMOV UR21, 0x40004040 ;  /* 0x4000404000157882 */ /* 0x000fe40000000000 */
[----:B-1----:R-:W-:Y:S01]  /*3a30*/  @P0 SHF.L.U32 R0, R8, 0x1f, RZ ;  /* 0x0000001f08000819 */ /* 0x002fe200000006ff */
[----:B------:R-:W-:Y:S02]  /*3a40*/  UIADD3 UR18, UPT, UPT, UR8, 0x2, URZ ;  /* 0x0000000208127890 */ /* 0x000fe4000fffe0ff */
[----:B------:R-:W-:Y:S01]  /*3a50*/  UIADD3 UR14, UPT, UPT, UR8, 0x4, URZ ;  /* 0x00000004080e7890 */ /* 0x000fe2000fffe0ff */
[----:B------:R2:W3:Y:S01]  /*3a60*/  @P0 SYNCS.PHASECHK.TRANS64.TRYWAIT P2, [UR6], R0 ;  /* 0x00000000ff0005a7 */ /* 0x0004e20008041106 */
[----:B------:R-:W-:Y:S02]  /*3a70*/  UIMAD UR6, UR5, 0x380, UR4 ;  /* 0x00000380050678a4 */ /* 0x000fe4000f8e0204 */
[----:B------:R-:W-:Y:S02]  /*3a80*/  UIADD3 UR10, UPT, UPT, UR8, 0x6, URZ ;  /* 0x00000006080a7890 */ /* 0x000fe4000fffe0ff */
[----:B------:R-:W-:Y:S02]  /*3a90*/  UIADD3 UR20, UPT, UPT, UR6, 0x2, URZ ;  /* 0x0000000206147890 */ /* 0x000fe4000fffe0ff */
[----:B------:R-:W-:Y:S02]  /*3aa0*/  UIADD3 UR16, UPT, UPT, UR6, 0x4, URZ ;  /* 0x0000000406107890 */ /* 0x000fe4000fffe0ff */
[----:B------:R-:W-:Y:S01]  /*3ab0*/  UIADD3 UR12, UPT, UPT, UR6, 0x6, URZ ;  /* 0x00000006060c7890 */ /* 0x000fe2000fffe0ff */
[----:B------:R2:W-:Y:S01]  /*3ac0*/  UTCHMMA gdesc[UR8], gdesc[UR6], tmem[UR22], tmem[UR38], idesc[UR39], UP2 ;  /* 0x00ff2606080075ea */ /* 0x0005e20009000016 */
[----:B------:R-:W-:Y:S01]  /*3ad0*/  UPLOP3.LUT UP2, UPT, UPT, UPT, UPT, 0x80, 0x8 ;  /* 0x000000000008789c */ /* 0x000fe20003f4f070 */
[----:B------:R-:W-:Y:S01]  /*3ae0*/  UMOV UR19, 0x40004040 ;  /* 0x4000404000137882 */ /* 0x000fe20000000000 */
[----:B------:R-:W-:Y:S01]  /*3af0*/  UMOV UR17, 0x40004040 ;  /* 0x4000404000117882 */ /* 0x000fe20000000000 */
[----:B------:R2:W-:Y:S01]  /*3b00*/  UTCHMMA gdesc[UR18], gdesc[UR20], tmem[UR22], tmem[UR36], idesc[UR37], UPT ;  /* 0x00ff2414120075ea */ /* 0x0005e2000b800016 */
[----:B------:R-:W-:Y:S01]  /*3b10*/  UMOV UR15, 0x40004040 ;  /* 0x40004040000f7882 */ /* 0x000fe20000000000 */
[----:B------:R-:W-:Y:S01]  /*3b20*/  UMOV UR13, 0x40004040 ;  /* 0x40004040000d7882 */ /* 0x000fe20000000000 */
[----:B------:R-:W-:Y:S01]  /*3b30*/  UMOV UR11, 0x40004040 ;  /* 0x40004040000b7882 */ /* 0x000fe20000000000 */
[----:B------:R2:W-:Y:S01]  /*3b40*/  UTCHMMA gdesc[UR14], gdesc[UR16], tmem[UR22], tmem[UR34], idesc[UR35], UPT ;  /* 0x00ff22100e0075ea */ /* 0x0005e2000b800016 */
[----:B------:R2:W-:Y:S01]  /*3b50*/  UTCHMMA gdesc[UR10], gdesc[UR12], tmem[UR22], tmem[UR32], idesc[UR33], UPT ;  /* 0x00ff200c0a0075ea */ /* 0x0005e2000b800016 */
[----:B------:R2:W-:Y:S01]  /*3b60*/  UTCBAR.MULTICAST [UR26], URZ, UR28 ;  /* 0x000000ff1a0073e9 */ /* 0x0005e2000800081c */
[----:B------:R-:W-:Y:S01]  /*3b70*/  UMOV UR5, UR23 ;  /* 0x0000001700057c82 */ /* 0x000fe20008000000 */
[----:B------:R-:W-:Y:S05]  /*3b80*/  BRA.U UP3, `(.L_x_71) ;  /* 0xfffffffd03507547 */ /* 0x000fea000b83ffff */
.L_x_68:
[----:B------:R-:W-:Y:S01]  /*3b90*/  UIADD3 UR5, UPT, UPT, UR30, 0x1, URZ ;  /* 0x000000011e057890 */ /* 0x000fe2000fffe0ff */
[C---:B------:R-:W-:Y:S01]  /*3ba0*/  ISETP.NE.AND P0, PT, R10.reuse, 0x2, PT ;  /* 0x000000020a00780c */ /* 0x040fe20003f05270 */
[----:B--2---:R-:W-:Y:S02]  /*3bb0*/  UIADD3 UR6, UPT, UPT, UR31, 0xe0, URZ ;  /* 0x000000e01f067890 */ /* 0x004fe4000fffe0ff */
[----:B------:R-:W-:Y:S01]  /*3bc0*/  UISETP.NE.AND UP0, UPT, UR5, 0x4, UPT ;  /* 0x000000040500788c */ /* 0x000fe2000bf05270 */
[----:B-1----:R-:W-:Y:S02]  /*3bd0*/  SEL R0, RZ, 0x1, P0 ;  /* 0x00000001ff007807 */ /* 0x002fe40000000000 */
[----:B------:R-:W-:Y:S01]  /*3be0*/  SEL R10, R10, RZ, P0 ;  /* 0x000000ff0a0a7207 */ /* 0x000fe20000000000 */
[----:B------:R-:W-:Y:S01]  /*3bf0*/  USEL UR7, URZ, 0x1, UP0 ;  /* 0x00000001ff077887 */ /* 0x000fe20008000000 */
[----:B------:R-:W-:Y:S01]  /*3c00*/  LOP3.LUT R9, R9, R0, RZ, 0x3c, !PT ;  /* 0x0000000009097212 */ /* 0x000fe200078e3cff */
[----:B------:R-:W-:Y:S01]  /*3c10*/  USEL UR30, UR5, URZ, UP0 ;  /* 0x000000ff051e7287 */ /* 0x000fe20008000000 */
[----:B------:R1:W-:Y:S03]  /*3c20*/  UTCBAR [UR6], URZ ;  /* 0x000000ff060073e9 */ /* 0x0003e600080000ff */
[----:B------:R-:W-:Y:S01]  /*3c30*/  LOP3.LUT R11, R11, UR7, RZ, 0x3c, !PT ;  /* 0x000000070b0b7c12 */ /* 0x000fe2000f8e3cff */
[----:B------:R-:W-:Y:S07]  /*3c40*/  @P1 BRA `(.L_x_72) ;  /* 0xfffffff8008c1947 */ /* 0x000fee000383ffff */
[----:B------:R-:W2:Y:S01]  /*3c50*/  S2UR UR8, SR_CgaCtaId ;  /* 0x00000000000879c3 */ /* 0x000ea20000008800 */
[----:B------:R-:W-:Y:S01]  /*3c60*/  ELECT P0, URZ, PT ;  /* 0x0000000000ff782f */ /* 0x000fe20003800000 */
[----:B------:R-:W-:Y:S01]  /*3c70*/  IMAD.MOV.U32 R0, RZ, RZ, 0x1 ;  /* 0x00000001ff007424 */ /* 0x000fe200078e00ff */
[----:B------:R-:W-:Y:S01]  /*3c80*/  UIADD3 UR27, UPT, UPT, UR27, 0x100, URZ ;  /* 0x000001001b1b7890 */ /* 0x000fe2000fffe0ff */
[----:B------:R-:W-:Y:S01]  /*3c90*/  SHF.L.U32 R2, R11, 0x1f, RZ ;  /* 0x0000001f0b027819 */ /* 0x000fe200000006ff */
[----:B------:R-:W-:-:S03]  /*3ca0*/  UMOV UR4, 0x40 ;  /* 0x0000004000047882 */ /* 0x000fc60000000000 */
[----:B------:R-:W-:Y:S01]  /*3cb0*/  UVIRTCOUNT.DEALLOC.SMPOOL 0x80 ;  /* 0x000000800000784c */ /* 0x000fe20000000000 */
[----:B--2---:R-:W-:Y:S02]  /*3cc0*/  ULEA UR8, UR8, UR4, 0x18 ;  /* 0x0000000408087291 */ /* 0x004fe4000f8ec0ff */
[----:B------:R-:W-:-:S07]  /*3cd0*/  ULEA UR4, UR30, UR27, 0x3 ;  /* 0x0000001b1e047291 */ /* 0x000fce000f8e18ff */
[----:B------:R2:W-:Y:S02]  /*3ce0*/  @P0 STS.U8 [UR8+0x1c], R0 ;  /* 0x00001c00ff000988 */ /* 0x0005e40008000008 */
[----:B------:R-:W4:Y:S02]  /*3cf0*/  SYNCS.PHASECHK.TRANS64.TRYWAIT P0, [UR4], R2 ;  /* 0x00000002ff0075a7 */ /* 0x000f240008001104 */
[----:B--2-4-:R-:W-:Y:S05]  /*3d00*/  @!P0 BRA `(.L_x_73) ;  /* 0x0000004800d08947 */ /* 0x014fea0003800000 */
.L_x_151:
[----:B------:R-:W-:-:S04]  /*3d10*/  UIADD3 UR4, UPT, UPT, UR30, 0x1, URZ ;  /* 0x000000011e047890 */ /* 0x000fc8000fffe0ff */
[----:B------:R-:W-:-:S04]  /*3d20*/  UISETP.NE.AND UP0, UPT, UR4, 0x4, UPT ;  /* 0x000000040400788c */ /* 0x000fc8000bf05270 */
[----:B-1----:R-:W-:Y:S02]  /*3d30*/  USEL UR6, URZ, 0x1, UP0 ;  /* 0x00000001ff067887 */ /* 0x002fe40008000000 */
[----:B------:R-:W-:-:S04]  /*3d40*/  USEL UR4, UR4, URZ, UP0 ;  /* 0x000000ff04047287 */ /* 0x000fc80008000000 */
[----:B------:R-:W-:Y:S01]  /*3d50*/  ULEA UR5, UR4, UR27, 0x3 ;  /* 0x0000001b04057291 */ /* 0x000fe2000f8e18ff */
[----:B--2---:R-:W-:-:S04]  /*3d60*/  LOP3.LUT R2, R11, UR6, RZ, 0x3c, !PT ;  /* 0x000000060b027c12 */ /* 0x004fc8000f8e3cff */
[----:B------:R-:W-:-:S04]  /*3d70*/  SHF.L.U32 R3, R2, 0x1f, RZ ;  /* 0x0000001f02037819 */ /* 0x000fc800000006ff */
[----:B------:R-:W1:Y:S02]  /*3d80*/  SYNCS.PHASECHK.TRANS64.TRYWAIT P0, [UR5], R3 ;  /* 0x00000003ff0075a7 */ /* 0x000e640008001105 */
[----:B-1----:R-:W-:Y:S05]  /*3d90*/  @!P0 BRA `(.L_x_74) ;  /* 0x0000004800c48947 */ /* 0x002fea0003800000 */
.L_x_153:
        /* <DEDUP_REMOVED lines=9> */
.L_x_155:
[----:B------:R-:W-:-:S04]  /*3e30*/  UIADD3 UR4, UPT, UPT, UR4, 0x1, URZ ;  /* 0x0000000104047890 */ /* 0x000fc8000fffe0ff */
[----:B------:R-:W-:-:S04]  /*3e40*/  UISETP.NE.AND UP0, UPT, UR4, 0x4, UPT ;  /* 0x000000040400788c */ /* 0x000fc8000bf05270 */
[----:B------:R-:W-:Y:S02]  /*3e50*/  USEL UR5, URZ, 0x1, UP0 ;  /* 0x00000001ff057887 */ /* 0x000fe40008000000 */
[----:B------:R-:W-:-:S04]  /*3e60*/  USEL UR4, UR4, URZ, UP0 ;  /* 0x000000ff04047287 */ /* 0x000fc80008000000 */
[----:B------:R-:W-:Y:S01]  /*3e70*/  ULEA UR4, UR4, UR27, 0x3 ;  /* 0x0000001b04047291 */ /* 0x000fe2000f8e18ff */
[----:B------:R-:W-:-:S04]  /*3e80*/  LOP3.LUT R2, R2, UR5, RZ, 0x3c, !PT ;  /* 0x0000000502027c12 */ /* 0x000fc8000f8e3cff */
[----:B------:R-:W-:-:S04]  /*3e90*/  SHF.L.U32 R2, R2, 0x1f, RZ ;  /* 0x0000001f02027819 */ /* 0x000fc800000006ff */
[----:B------:R-:W2:Y:S02]  /*3ea0*/  SYNCS.PHASECHK.TRANS64.TRYWAIT P0, [UR4], R2 ;  /* 0x00000002ff0075a7 */ /* 0x000ea40008001104 */
[----:B--2---:R-:W-:Y:S05]  /*3eb0*/  @!P0 BRA `(.L_x_76) ;  /* 0x0000004800ac8947 */ /* 0x004fea0003800000 */
.L_x_157:
[----:B------:R-:W-:Y:S01]  /*3ec0*/  NOP ;  /* 0x0000000000007918 */ /* 0x000fe20000000000 */
[----:B-1----:R-:W1:Y:S01]  /*3ed0*/  LDS R0, [UR8+0x14] ;  /* 0x00001408ff007984 */ /* 0x002e620008000800 */
[----:B------:R-:W-:Y:S01]  /*3ee0*/  ULOP3.LUT UR4, UR42, 0xffff, URZ, 0xc0, !UPT ;  /* 0x0000ffff2a047892 */ /* 0x000fe2000f8ec0ff */
[----:B------:R-:W-:Y:S01]  /*3ef0*/  UMOV UR5, 0xffff ;  /* 0x0000ffff00057882 */ /* 0x000fe20000000000 */
[----:B------:R-:W-:Y:S02]  /*3f00*/  UMOV UR6, 0x1 ;  /* 0x0000000100067882 */ /* 0x000fe40000000000 */
[----:B------:R-:W-:-:S04]  /*3f10*/  USHF.R.U32.HI UR4, URZ, 0x5, UR4 ;  /* 0x00000005ff047899 */ /* 0x000fc80008011604 */
[----:B------:R-:W-:Y:S02]  /*3f20*/  USHF.L.U32 UR5, UR5, UR4, URZ ;  /* 0x0000000405057299 */ /* 0x000fe400080006ff */
[----:B------:R-:W-:-:S04]  /*3f30*/  USHF.L.U32 UR4, UR6, UR4, URZ ;  /* 0x0000000406047299 */ /* 0x000fc800080006ff */
[----:B-1----:R-:W-:-:S04]  /*3f40*/  LOP3.LUT R0, R0, UR5, RZ, 0xc0, !PT ;  /* 0x0000000500007c12 */ /* 0x002fc8000f8ec0ff */
[----:B------:R-:W-:-:S13]  /*3f50*/  ISETP.NE.AND P0, PT, R0, UR5, PT ;  /* 0x0000000500007c0c */ /* 0x000fda000bf05270 */
[----:B------:R-:W-:Y:S05]  /*3f60*/  @P0 BRA `(.L_x_77) ;  /* 0x0000000000580947 */ /* 0x000fea0003800000 */
[----:B------:R-:W1:Y:S02]  /*3f70*/  LDS R0, [UR8+0x18] ;  /* 0x00001808ff007984 */ /* 0x000e640008000800 */
[----:B-1----:R-:W-:-:S04]  /*3f80*/  LOP3.LUT R0, R0, UR4, RZ, 0xc0, !PT ;  /* 0x0000000400007c12 */ /* 0x002fc8000f8ec0ff */
[----:B------:R-:W-:-:S13]  /*3f90*/  ISETP.NE.AND P0, PT, R0, UR4, PT ;  /* 0x0000000400007c0c */ /* 0x000fda000bf05270 */
[----:B------:R-:W-:Y:S05]  /*3fa0*/  @P0 BRA `(.L_x_78) ;  /* 0x00000000003c0947 */ /* 0x000fea0003800000 */
[----:B------:R-:W1:Y:S01]  /*3fb0*/  S2R R2, SR_LANEID ;  /* 0x0000000000027919 */ /* 0x000e620000000000 */
[----:B------:R-:W-:-:S06]  /*3fc0*/  ULOP3.LUT UR5, URZ, UR5, URZ, 0x33, !UPT ;  /* 0x00000005ff057292 */ /* 0x000fcc000f8e33ff */
[----:B------:R-:W-:-:S04]  /*3fd0*/  IMAD.U32 R0, RZ, RZ, UR5 ;  /* 0x00000005ff007e24 */ /* 0x000fc8000f8e00ff */
[----:B------:R2:W4:Y:S02]  /*3fe0*/  REDUX UR7, R0 ;  /* 0x00000000000773c4 */ /* 0x0005240000000000 */
[----:B------:R1:W-:Y:S01]  /*3ff0*/  UTCATOMSWS.AND URZ, UR5 ;  /* 0x0000000500ff79e3 */ /* 0x0003e20008000000 */
[----:B--2---:R-:W-:Y:S01]  /*4000*/  LOP3.LUT R0, RZ, UR4, RZ, 0x33, !PT ;  /* 0x00000004ff007c12 */ /* 0x004fe2000f8e33ff */
[----:B------:R-:W-:Y:S02]  /*4010*/  VOTEU.ANY UR4, UPT, PT ;  /* 0x0000000000047886 */ /* 0x000fe400038e0100 */
[----:B------:R-:W-:Y:S02]  /*4020*/  UFLO.U32 UR4, UR4 ;  /* 0x00000004000472bd */ /* 0x000fe400080e0000 */
[----:B------:R-:W2:Y:S04]  /*4030*/  REDUX UR6, R0 ;  /* 0x00000000000673c4 */ /* 0x000ea80000000000 */
[----:B-1----:R-:W-:-:S02]  /*4040*/  ISETP.EQ.U32.AND P0, PT, R2, UR4, PT ;  /* 0x0000000402007c0c */ /* 0x002fc4000bf02070 */
[----:B----4-:R-:W-:-:S11]  /*4050*/  MOV R2, UR7 ;  /* 0x0000000700027c02 */ /* 0x010fd60008000f00 */
[----:B------:R1:W-:Y:S01]  /*4060*/  @P0 ATOMS.AND RZ, [UR8+0x14], R2 ;  /* 0x00001402ffff098c */ /* 0x0003e2000a800008 */
[----:B--2---:R-:W-:-:S05]  /*4070*/  IMAD.U32 R0, RZ, RZ, UR6 ;  /* 0x00000006ff007e24 */ /* 0x004fca000f8e00ff */
[----:B------:R1:W-:Y:S01]  /*4080*/  @P0 ATOMS.AND RZ, [UR8+0x18], R0 ;  /* 0x00001800ffff098c */ /* 0x0003e2000a800008 */
[----:B------:R-:W-:Y:S05]  /*4090*/  BRA `(.L_x_79) ;  /* 0x0000000000147947 */ /* 0x000fea0003800000 */
.L_x_78:
[----:B------:R-:W-:Y:S02]  /*40a0*/  MOV R2, 0x40c0 ;  /* 0x000040c000027802 */ /* 0x000fe40000000f00 */
[----:B---3-5:R-:W-:Y:S05]  /*40b0*/  CALL.REL.NOINC `($__internal_0_$__cuda_sm10x_tcgen05_guardrail_trap_col_being_dealloced_not_returned_by_alloc) ;  /* 0x0000004800dc7944 */ /* 0x028fea0003c00000 */
[----:B------:R-:W-:Y:S05]  /*40c0*/  BRA `(.L_x_79) ;  /* 0x0000000000087947 */ /* 0x000fea0003800000 */
.L_x_77:
[----:B------:R-:W-:Y:S02]  /*40d0*/  MOV R2, 0x40f0 ;  /* 0x000040f000027802 */ /* 0x000fe40000000f00 */
[----:B---3-5:R-:W-:Y:S05]  /*40e0*/  CALL.REL.NOINC `($__internal_2_$__cuda_sm10x_tcgen05_guardrail_trap_unallocated_columns_being_dealloced) ;  /* 0x0000004800e87944 */ /* 0x028fea0003c00000 */
.L_x_79:
[----:B------:R-:W-:Y:S01]  /*40f0*/  NOP ;  /* 0x0000000000007918 */ /* 0x000fe20000000000 */
[----:B------:R-:W-:Y:S05]  /*4100*/  EXIT ;  /* 0x000000000000794d */ /* 0x000fea0003800000 */
.L_x_61:
[----:B------:R-:W-:-:S09]  /*4110*/  UISETP.NE.OR UP0, UPT, UR20, 0x3, !UP3 ;  /* 0x000000031400788c */ /* 0x000fd2000df05670 */
[----:B------:R-:W-:Y:S05]  /*4120*/  BRA.U UP0, `(.L_x_80) ;  /* 0x0000000d00f47547 */ /* 0x000fea000b800000 */
[----:B------:R-:W1:Y:S01]  /*4130*/  LDCU.64 UR4, c[0x0][0x888] ;  /* 0x00011100ff0477ac */ /* 0x000e620008000a00 */
[----:B------:R-:W2:Y:S01]  /*4140*/  LDC.64 R12, c[0x0][0x348] ;  /* 0x0000d200ff0c7b82 */ /* 0x000ea20000000a00 */
[----:B------:R-:W-:Y:S02]  /*4150*/  HFMA2 R9, -RZ, RZ, 0, 0 ;  /* 0x00000000ff097431 */ /* 0x000fe400000001ff */
[----:B------:R-:W-:Y:S01]  /*4160*/  IMAD.MOV.U32 R11, RZ, RZ, 0x1 ;  /* 0x00000001ff0b7424 */ /* 0x000fe200078e00ff */
[----:B------:R-:W3:Y:S01]  /*4170*/  LDCU UR43, c[0x0][0x370] ;  /* 0x00006e00ff2b77ac */ /* 0x000ee20008000800 */
[----:B------:R-:W-:Y:S01]  /*4180*/  IMAD.MOV.U32 R10, RZ, RZ, RZ ;  /* 0x000000ffff0a7224 */ /* 0x000fe200078e00ff */
[----:B------:R-:W-:Y:S01]  /*4190*/  MOV R8, 0x3800 ;  /* 0x0000380000087802 */ /* 0x000fe20000000f00 */
[----:B------:R-:W3:Y:S01]  /*41a0*/  LDCU.128 UR52, c[0x0][0xb10] ;  /* 0x00016200ff3477ac */ /* 0x000ee20008000c00 */
[----:B------:R-:W4:Y:S01]  /*41b0*/  LDCU UR37, c[0x0][0x374] ;  /* 0x00006e80ff2577ac */ /* 0x000f220008000800 */
[----:B------:R-:W4:Y:S01]  /*41c0*/  LDCU.64 UR40, c[0x0][0x890] ;  /* 0x00011200ff2877ac */ /* 0x000f220008000a00 */
[----:B-1----:R-:W-:Y:S01]  /*41d0*/  UISETP.NE.U32.AND UP0, UPT, UR4, URZ, UPT ;  /* 0x000000ff0400728c */ /* 0x002fe2000bf05070 */
[----:B------:R-:W1:Y:S01]  /*41e0*/  LDCU UR15, c[0x0][0xb0c] ;  /* 0x00016180ff0f77ac */ /* 0x000e620008000800 */
[----:B------:R-:W2:Y:S01]  /*41f0*/  LDCU UR50, c[0x0][0xb20] ;  /* 0x00016400ff3277ac */ /* 0x000ea20008000800 */
[----:B------:R-:W2:Y:S01]  /*4200*/  LDCU UR4, c[0x0][0xb30] ;  /* 0x00016600ff0477ac */ /* 0x000ea20008000800 */
[----:B---3--:R-:W-:-:S02]  /*4210*/  UIMAD.WIDE.U32 UR8, UR43, UR52, URZ ;  /* 0x000000342b0872a5 */ /* 0x008fc4000f8e00ff */
[----:B----4-:R-:W-:Y:S02]  /*4220*/  UIMAD.WIDE.U32 UR10, UR37, UR55, URZ ;  /* 0x00000037250a72a5 */ /* 0x010fe4000f8e00ff */
[----:B------:R-:W-:Y:S02]  /*4230*/  UISETP.NE.U32.AND UP6, UPT, UR40, URZ, UPT ;  /* 0x000000ff2800728c */ /* 0x000fe4000bfc5070 */
[----:B------:R-:W-:Y:S01]  /*4240*/  UISETP.NE.AND.EX UP5, UPT, UR5, URZ, UPT, UP0 ;  /* 0x000000ff0500728c */ /* 0x000fe2000bfa5300 */
[----:B------:R-:W-:Y:S01]  /*4250*/  UMOV UR6, 0x400 ;  /* 0x0000040000067882 */ /* 0x000fe20000000000 */
[----:B------:R-:W-:Y:S01]  /*4260*/  UISETP.NE.AND UP0, UPT, UR42, 0x1, UPT ;  /* 0x000000012a00788c */ /* 0x000fe2000bf05270 */
[----:B------:R-:W-:Y:S01]  /*4270*/  UMOV UR8, UR9 ;  /* 0x0000000900087c82 */ /* 0x000fe20008000000 */
[----:B------:R-:W-:Y:S01]  /*4280*/  UMOV UR45, UR11 ;  /* 0x0000000b002d7c82 */ /* 0x000fe20008000000 */
[----:B------:R-:W-:Y:S02]  /*4290*/  USEL UR49, URZ, 0x1, UP4 ;  /* 0x00000001ff317887 */ /* 0x000fe4000a000000 */
[----:B-1----:R-:W-:Y:S01]  /*42a0*/  UISETP.NE.AND UP0, UPT, UR15, 0x1, UPT ;  /* 0x000000010f00788c */ /* 0x002fe2000bf05270 */
[----:B------:R-:W-:Y:S01]  /*42b0*/  UMOV UR21, URZ ;  /* 0x000000ff00157c82 */ /* 0x000fe20008000000 */
[----:B------:R-:W-:-:S02]  /*42c0*/  UPLOP3.LUT UP1, UPT, UPT, UPT, UPT, 0x40, 0x4 ;  /* 0x000000000004789c */ /* 0x000fc40003f2e870 */
[----:B------:R-:W-:Y:S01]  /*42d0*/  UISETP.GE.AND UP3, UPT, UR42, 0x1, UPT ;  /* 0x000000012a00788c */ /* 0x000fe2000bf66270 */
[----:B------:R-:W1:Y:S01]  /*42e0*/  LDCU.64 UR22, c[0x0][0xb28] ;  /* 0x00016500ff1677ac */ /* 0x000e620008000a00 */
[----:B------:R-:W-:Y:S02]  /*42f0*/  ULEA UR6, UR44, UR6, 0x18 ;  /* 0x000000062c067291 */ /* 0x000fe4000f8ec0ff */
[----:B------:R-:W-:Y:S02]  /*4300*/  UISETP.NE.AND.EX UP6, UPT, UR41, URZ, UPT, UP6 ;  /* 0x000000ff2900728c */ /* 0x000fe4000bfc5360 */
[----:B------:R-:W-:Y:S02]  /*4310*/  USHF.R.U32.HI UR46, URZ, UR53, UR8 ;  /* 0x00000035ff2e7299 */ /* 0x000fe40008011608 */
[----:B--2---:R-:W-:Y:S02]  /*4320*/  USHF.R.U32.HI UR45, URZ, UR50, UR45 ;  /* 0x00000032ff2d7299 */ /* 0x004fe4000801162d */
[----:B------:R-:W-:-:S02]  /*4330*/  UISETP.NE.AND UP0, UPT, UR54, 0x1, UPT ;  /* 0x000000013600788c */ /* 0x000fc4000bf05270 */
[----:B------:R-:W-:-:S11]  /*4340*/  UISETP.NE.AND UP4, UPT, UR4, 0x1, UPT ;  /* 0x000000010400788c */ /* 0x000fd6000bf85270 */
.L_x_88:
[C---:B------:R-:W-:Y:S02]  /*4350*/  LEA R3, R10.reuse, UR6, 0x3 ;  /* 0x000000060a037c11 */ /* 0x040fe4000f8e18ff */
[----:B------:R-:W-:Y:S02]  /*4360*/  SHF.L.U32 R0, R9, 0x1f, RZ ;  /* 0x0000001f09007819 */ /* 0x000fe400000006ff */
[----:B------:R-:W-:Y:S02]  /*4370*/  LEA R4, R10, UR6, 0x4 ;  /* 0x000000060a047c11 */ /* 0x000fe4000f8e20ff */
[----:B--2---:R-:W2:Y:S02]  /*4380*/  SYNCS.PHASECHK.TRANS64.TRYWAIT P0, [R3+URZ+0xc0], R0 ;  /* 0x0000c000030075a7 */ /* 0x004ea400080011ff */
[----:B--2---:R-:W-:Y:S05]  /*4390*/  @!P0 BRA `(.L_x_81) ;  /* 0x00000044008c8947 */ /* 0x004fea0003800000 */
.L_x_158:
[----:B------:R-:W3:Y:S01]  /*43a0*/  LDS.128 R4, [R4+0x150] ;  /* 0x0001500004047984 */ /* 0x000ee20000000c00 */
[----:B------:R-:W-:Y:S01]  /*43b0*/  UISETP.GE.AND UP0, UPT, UR42, 0x1, UPT ;  /* 0x000000012a00788c */ /* 0x000fe2000bf06270 */
[----:B------:R-:W-:Y:S01]  /*43c0*/  @!PT LDS RZ, [RZ] ;  /* 0x00000000fffff984 */ /* 0x000fe20000000800 */
[----:B------:R-:W-:Y:S01]  /*43d0*/  @!PT LDS RZ, [RZ] ;  /* 0x00000000fffff984 */ /* 0x000fe20000000800 */
[----:B------:R-:W-:Y:S01]  /*43e0*/  @!PT LDS RZ, [RZ] ;  /* 0x00000000fffff984 */ /* 0x000fe20000000800 */
[----:B------:R-:W-:Y:S01]  /*43f0*/  @!PT LDS RZ, [RZ] ;  /* 0x00000000fffff984 */ /* 0x000fe20000000800 */
[----:B------:R4:W-:Y:S06]  /*4400*/  MEMBAR.ALL.CTA ;  /* 0x0000000000007992 */ /* 0x0009ec0000008000 */
[----:B----4-:R-:W4:Y:S01]  /*4410*/  FENCE.VIEW.ASYNC.S ;  /* 0x00000000000073c6 */ /* 0x010f220000000000 */
[----:B---3--:R-:W-:Y:S11]  /*4420*/  LOP3.LUT P0, RZ, R6, 0x1, RZ, 0xc0, !PT ;  /* 0x0000000106ff7812 */ /* 0x008ff6000780c0ff */
[----:B------:R-:W-:Y:S02]  /*4430*/  @!UPT UIADD3 URZ, UPT, UPT, URZ, URZ, URZ ;  /* 0x000000fffffff290 */ /* 0x000fe4000fffe0ff */
[----:B----4-:R-:W-:Y:S01]  /*4440*/  VOTEU.ANY UP3, P0 ;  /* 0x0000000000ff7886 */ /* 0x010fe20000060100 */
[----:B------:R-:W-:Y:S11]  /*4450*/  PLOP3.LUT P0, PT, PT, PT, UP3, 0x80, 0x8 ;  /* 0x000000000008781c */ /* 0x000ff60003f0f038 */
[----:B------:R-:W-:Y:S02]  /*4460*/  @!UPT UIADD3 URZ, UPT, UPT, URZ, URZ, URZ ;  /* 0x000000fffffff290 */ /* 0x000fe4000fffe0ff */
[----:B--2---:R-:W-:Y:S02]  /*4470*/  @P0 SHF.R.U32.HI R0, RZ, 0x10, R5 ;  /* 0x00000010ff000819 */ /* 0x004fe40000011605 */
[----:B------:R-:W-:Y:S02]  /*4480*/  @P0 MOV R2, R4 ;  /* 0x0000000400020202 */ /* 0x000fe40000000f00 */
[----:B------:R-:W-:Y:S01]  /*4490*/  @P0 R2UR UR4, R0 ;  /* 0x00000000000402ca */ /* 0x000fe200000e0000 */
[----:B------:R-:W-:Y:S01]  /*44a0*/  VIADD R0, R3, 0xd0 ;  /* 0x000000d003007836 */ /* 0x000fe20000000000 */
[----:B------:R-:W-:Y:S02]  /*44b0*/  @P0 LOP3.LUT R4, R5, 0xffff, RZ, 0xc0, !PT ;  /* 0x0000ffff05040812 */ /* 0x000fe400078ec0ff */
[----:B------:R-:W-:Y:S02]  /*44c0*/  @P0 R2UR UR7, R2 ;  /* 0x00000000020702ca */ /* 0x000fe400000e0000 */
[----:B------:R-:W-:Y:S02]  /*44d0*/  PRMT R0, RZ, 0x654, R0 ;  /* 0x00000654ff007816 */ /* 0x000fe40000000000 */
[----:B------:R-:W-:Y:S02]  /*44e0*/  @P0 R2UR UR5, R4 ;  /* 0x00000000040502ca */ /* 0x000fe400000e0000 */
[----:B------:R2:W-:Y:S03]  /*44f0*/  SYNCS.ARRIVE.TRANS64.RED.A1T0 RZ, [R0+URZ], RZ ;  /* 0x000000ff00ff79a7 */ /* 0x0005e600081004ff */
[----:B------:R-:W-:Y:S04]  /*4500*/  @UP3 UMOV UR29, UR4 ;  /* 0x00000004001d3c82 */ /* 0x000fe80008000000 */
[----:B------:R-:W-:Y:S04]  /*4510*/  @UP3 UMOV UR14, UR7 ;  /* 0x00000007000e3c82 */ /* 0x000fe80008000000 */
[----:B------:R-:W-:Y:S01]  /*4520*/  @UP3 UMOV UR13, UR5 ;  /* 0x00000005000d3c82 */ /* 0x000fe20008000000 */
[----:B------:R-:W-:Y:S05]  /*4530*/  BRA.U !UP0, `(.L_x_82) ;  /* 0x0000000108c07547 */ /* 0x000fea000b800000 */
[----:B------:R-:W-:Y:S02]  /*4540*/  UIMAD.WIDE.U32 UR10, UR13, UR55, URZ ;  /* 0x000000370d0a72a5 */ /* 0x000fe4000f8e00ff */
[----:B------:R-:W-:Y:S02]  /*4550*/  UP2UR UR12, UPR, URZ, 0x4 ;  /* 0x00000004ff0c7883 */ /* 0x000fe40008000000 */
[----:B------:R-:W-:Y:S02]  /*4560*/  UISETP.NE.AND UP2, UPT, UR54, 0x1, UPT ;  /* 0x000000013600788c */ /* 0x000fe4000bf45270 */
[----:B------:R-:W-:Y:S02]  /*4570*/  UIMAD.WIDE.U32 UR16, UR14, UR52, URZ ;  /* 0x000000340e1072a5 */ /* 0x000fe4000f8e00ff */
[----:B------:R-:W-:Y:S02]  /*4580*/  USEL UR4, UR37, UR45, !UP2 ;  /* 0x0000002d25047287 */ /* 0x000fe4000d000000 */
[----:B------:R-:W-:Y:S02]  /*4590*/  UISETP.NE.AND UP0, UPT, UR15, 0x1, UPT ;  /* 0x000000010f00788c */ /* 0x000fe4000bf05270 */
[----:B------:R-:W-:Y:S02]  /*45a0*/  UP2UR UR20, UPR, URZ, 0x2 ;  /* 0x00000002ff147883 */ /* 0x000fe40008000000 */
[----:B------:R-:W-:Y:S02]  /*45b0*/  UISETP.NE.AND UP1, UPT, UR42, 0x1, UPT ;  /* 0x000000012a00788c */ /* 0x000fe4000bf25270 */
[----:B-1----:R-:W-:Y:S02]  /*45c0*/  UIMAD.WIDE.U32 UR18, UR4, UR22, URZ ;  /* 0x00000016041272a5 */ /* 0x002fe4000f8e00ff */
[----:B------:R-:W-:Y:S01]  /*45d0*/  USEL UR8, UR43, UR46, !UP0 ;  /* 0x0000002e2b087287 */ /* 0x000fe2000c000000 */
[----:B------:R-:W-:Y:S02]  /*45e0*/  UMOV UR5, UR11 ;  /* 0x0000000b00057c82 */ /* 0x000fe40008000000 */
[----:B------:R-:W-:Y:S02]  /*45f0*/  USHF.R.U32.HI UR7, URZ, UR50, UR5 ;  /* 0x00000032ff077299 */ /* 0x000fe40008011605 */
[----:B------:R-:W-:Y:S02]  /*4600*/  UIMAD.WIDE.U32 UR24, UR8, UR22, URZ ;  /* 0x00000016081872a5 */ /* 0x000fe4000f8e00ff */
[----:B------:R-:W-:Y:S02]  /*4610*/  USEL UR7, UR13, UR7, !UP2 ;  /* 0x000000070d077287 */ /* 0x000fe4000d000000 */
[----:B------:R-:W-:Y:S02]  /*4620*/  UISETP.NE.AND UP2, UPT, UR12, URZ, UPT ;  /* 0x000000ff0c00728c */ /* 0x000fe4000bf45270 */
[----:B------:R-:W-:Y:S01]  /*4630*/  UIMAD.WIDE.U32 UR10, UR7, UR22, URZ ;  /* 0x00000016070a72a5 */ /* 0x000fe2000f8e00ff */
[----:B------:R-:W-:Y:S02]  /*4640*/  UMOV UR5, UR17 ;  /* 0x0000001100057c82 */ /* 0x000fe40008000000 */
[----:B------:R-:W-:Y:S03]  /*4650*/  USHF.R.U32.HI UR9, URZ, UR53, UR5 ;  /* 0x00000035ff097299 */ /* 0x000fe60008011605 */
[----:B------:R-:W-:Y:S02]  /*4660*/  UMOV UR5, UR19 ;  /* 0x0000001300057c82 */ /* 0x000fe40008000000 */
[----:B------:R-:W-:Y:S03]  /*4670*/  @UP1 USHF.R.U32.HI UR4, URZ, UR23, UR5 ;  /* 0x00000017ff041299 */ /* 0x000fe60008011605 */
[----:B------:R-:W-:Y:S01]  /*4680*/  UMOV UR5, UR25 ;  /* 0x0000001900057c82 */ /* 0x000fe20008000000 */
[----:B------:R-:W-:Y:S02]  /*4690*/  UIMAD UR4, UR42, UR4, URZ ;  /* 0x000000042a0472a4 */ /* 0x000fe4000f8e02ff */
[----:B------:R-:W-:Y:S02]  /*46a0*/  @UP1 USHF.R.U32.HI UR8, URZ, UR23, UR5 ;  /* 0x00000017ff081299 */ /* 0x000fe40008011605 */
[----:B------:R-:W-:Y:S02]  /*46b0*/  USEL UR5, UR14, UR9, !UP0 ;  /* 0x000000090e057287 */ /* 0x000fe4000c000000 */
[----:B------:R-:W-:Y:S02]  /*46c0*/  UIMAD UR9, UR42, UR8, URZ ;  /* 0x000000082a0972a4 */ /* 0x000fe4000f8e02ff */
[----:B------:R-:W-:Y:S03]  /*46d0*/  UISETP.GE.AND UP0, UPT, UR7, UR4, UPT ;  /* 0x000000040700728c */ /* 0x000fe6000bf06270 */
[----:B------:R-:W-:Y:S01]  /*46e0*/  UMOV UR4, UR11 ;  /* 0x0000000b00047c82 */ /* 0x000fe20008000000 */
[----:B------:R-:W-:Y:S02]  /*46f0*/  UISETP.GE.OR UP0, UPT, UR5, UR9, UP0 ;  /* 0x000000090500728c */ /* 0x000fe40008706670 */
[----:B------:R-:W-:Y:S02]  /*4700*/  USHF.R.U32.HI UR4, URZ, UR23, UR4 ;  /* 0x00000017ff047299 */ /* 0x000fe40008011604 */
[----:B------:R-:W-:Y:S02]  /*4710*/  UIMAD.WIDE.U32 UR10, UR5, UR22, URZ ;  /* 0x00000016050a72a5 */ /* 0x000fe4000f8e00ff */
[----:B------:R-:W-:Y:S04]  /*4720*/  USEL UR12, UR7, UR4, !UP1 ;  /* 0x00000004070c7287 */ /* 0x000fe8000c800000 */
[----:B------:R-:W-:Y:S01]  /*4730*/  UIADD3 UR9, UPT, UPT, -UR12, URZ, URZ ;  /* 0x000000ff0c097290 */ /* 0x000fe2000fffe1ff */
[----:B------:R-:W-:Y:S02]  /*4740*/  @!UP0 UMOV UR4, UR11 ;  /* 0x0000000b00048c82 */ /* 0x000fe40008000000 */
[----:B------:R-:W-:Y:S02]  /*4750*/  @!UP0 USHF.R.U32.HI UR4, URZ, UR23, UR4 ;  /* 0x00000017ff048299 */ /* 0x000fe40008011604 */
[----:B------:R-:W-:Y:S02]  /*4760*/  UIMAD UR9, UR42, UR9, UR7 ;  /* 0x000000092a0972a4 */ /* 0x000fe4000f8e0207 */
[----:B------:R-:W-:Y:S02]  /*4770*/  @!UP0 USEL UR4, UR5, UR4, !UP1 ;  /* 0x0000000405048287 */ /* 0x000fe4000c800000 */
[----:B------:R-:W-:Y:S02]  /*4780*/  UISETP.NE.AND UP1, UPT, UR20, URZ, UPT ;  /* 0x000000ff1400728c */ /* 0x000fe4000bf25270 */
[----:B------:R-:W-:Y:S02]  /*4790*/  @!UP0 UIMAD UR8, UR8, UR9, UR4 ;  /* 0x00000009080882a4 */ /* 0x000fe4000f8e0204 */
[----:B------:R-:W-:Y:S02]  /*47a0*/  @!UP0 UIADD3 UR10, UPT, UPT, UR12, -UR4, URZ ;  /* 0x800000040c0a8290 */ /* 0x000fe4000fffe0ff */
[----:B------:R-:W-:Y:S02]  /*47b0*/  UIADD3 UR9, UPT, UPT, -UR7, URZ, URZ ;  /* 0x000000ff07097290 */ /* 0x000fe4000fffe1ff */
[----:B------:R-:W-:Y:S02]  /*47c0*/  UIADD3 UR4, UPT, UPT, -UR5, URZ, URZ ;  /* 0x000000ff05047290 */ /* 0x000fe4000fffe1ff */
[----:B------:R-:W-:Y:S03]  /*47d0*/  @!UP0 UIMAD UR7, UR10, UR42, UR5 ;  /* 0x0000002a0a0782a4 */ /* 0x000fe6000f8e0205 */
[----:B------:R-:W-:Y:S01]  /*47e0*/  @!UP0 UMOV UR5, UR8 ;  /* 0x0000000800058c82 */ /* 0x000fe20008000000 */
[----:B------:R-:W-:Y:S02]  /*47f0*/  UIMAD UR8, UR15, UR4, UR14 ;  /* 0x000000040f0872a4 */ /* 0x000fe4000f8e020e */
[----:B------:R-:W-:Y:S02]  /*4800*/  UIMAD UR4, UR54, UR9, UR13 ;  /* 0x00000009360472a4 */ /* 0x000fe4000f8e020d */
[----:B------:R-:W-:Y:S02]  /*4810*/  UIMAD UR14, UR5, UR15, UR8 ;  /* 0x0000000f050e72a4 */ /* 0x000fe4000f8e0208 */
[----:B------:R-:W-:Y:S11]  /*4820*/  UIMAD UR13, UR7, UR54, UR4 ;  /* 0x00000036070d72a4 */ /* 0x000ff6000f8e0204 */
[----:B------:R-:W-:Y:S01]  /*4830*/  @!UPT UIADD3 URZ, UPT, UPT, URZ, URZ, URZ ;  /* 0x000000fffffff290 */ /* 0x000fe2000fffe0ff */
.L_x_82:
[----:B------:R-:W3:Y:S01]  /*4840*/  @!UP4 LDCU.128 UR16, c[0x0][0xb10] ;  /* 0x00016200ff10c7ac */ /* 0x000ee20008000c00 */
[----:B------:R-:W-:Y:S04]  /*4850*/  ISETP.NE.U32.AND P0, PT, RZ, UR40, PT ;  /* 0x00000028ff007c0c */ /* 0x000fe8000bf05070 */
[----:B------:R-:W-:Y:S01]  /*4860*/  ISETP.NE.AND.EX P0, PT, RZ, UR41, PT, P0 ;  /* 0x00000029ff007c0c */ /* 0x000fe2000bf05300 */
[----:B------:R-:W4:Y:S01]  /*4870*/  @!UP4 LDCU UR5, c[0x0][0xb0c] ;  /* 0x00016180ff05c7ac */ /* 0x000f220008000800 */
[----:B---3--:R-:W-:Y:S02]  /*4880*/  UIMAD.WIDE.U32 UR8, UR14, UR16, URZ ;  /* 0x000000100e0872a5 */ /* 0x008fe4000f8e00ff */
[----:B------:R-:W-:Y:S05]  /*4890*/  UIMAD.WIDE.U32 UR10, UR13, UR19, URZ ;  /* 0x000000130d0a72a5 */ /* 0x000fea000f8e00ff */
[----:B------:R-:W-:Y:S01]  /*48a0*/  @!UP4 UMOV UR4, UR9 ;  /* 0x000000090004cc82 */ /* 0x000fe20008000000 */
[----:B----4-:R-:W-:Y:S02]  /*48b0*/  @!UP4 UISETP.NE.AND UP0, UPT, UR5, 0x1, UPT ;  /* 0x000000010500c88c */ /* 0x010fe4000bf05270 */
[----:B------:R-:W-:Y:S01]  /*48c0*/  @!UP4 USHF.R.U32.HI UR4, URZ, UR17, UR4 ;  /* 0x00000011ff04c299 */ /* 0x000fe20008011604 */
[----:B------:R-:W-:Y:S03]  /*48d0*/  @!UP4 UMOV UR7, UR11 ;  /* 0x0000000b0007cc82 */ /* 0x000fe60008000000 */
[----:B------:R-:W-:Y:S02]  /*48e0*/  @!UP4 USEL UR8, UR14, UR4, !UP0 ;  /* 0x000000040e08c287 */ /* 0x000fe4000c000000 */
[----:B------:R-:W-:Y:S05]  /*48f0*/  @!UP4 UISETP.NE.AND UP0, UPT, UR18, 0x1, UPT ;  /* 0x000000011200c88c */ /* 0x000fea000bf05270 */
[----:B------:R-:W3:Y:S02]  /*4900*/  @!UP4 LDCU UR4, c[0x0][0xb20] ;  /* 0x00016400ff04c7ac */ /* 0x000ee40008000800 */
[----:B---3--:R-:W-:Y:S04]  /*4910*/  @!UP4 USHF.R.U32.HI UR7, URZ, UR4, UR7 ;  /* 0x00000004ff07c299 */ /* 0x008fe80008011607 */
[----:B------:R-:W-:Y:S04]  /*4920*/  @!UP4 USEL UR7, UR13, UR7, !UP0 ;  /* 0x000000070d07c287 */ /* 0x000fe8000c000000 */
[----:B------:R-:W-:Y:S02]  /*4930*/  @!UP4 UIADD3 UR4, UPT, UPT, -UR8, UR7, URZ ;  /* 0x000000070804c290 */ /* 0x000fe4000fffe1ff */
[----:B------:R-:W-:Y:S02]  /*4940*/  @!UP4 UIADD3 UR7, UPT, UPT, UR8, -UR7, URZ ;  /* 0x800000070807c290 */ /* 0x000fe4000fffe0ff */
[----:B------:R-:W-:Y:S02]  /*4950*/  @!UP4 UIMAD UR14, UR4, UR5, UR14 ;  /* 0x00000005040ec2a4 */ /* 0x000fe4000f8e020e */
[----:B------:R-:W-:Y:S01]  /*4960*/  @!UP4 UIMAD UR13, UR7, UR18, UR13 ;  /* 0x00000012070dc2a4 */ /* 0x000fe2000f8e020d */
[----:B------:R-:W-:Y:S11]  /*4970*/  BRA.U UP1, `(.L_x_83) ;  /* 0x0000000101107547 */ /* 0x000ff6000b800000 */
[----:B------:R-:W-:Y:S04]  /*4980*/  MOV R2, UR49 ;  /* 0x0000003100027c02 */ /* 0x000fe80008000f00 */
[----:B------:R-:W-:Y:S04]  /*4990*/  SHF.L.U32 R2, R2, 0x1f, RZ ;  /* 0x0000001f02027819 */ /* 0x000fe800000006ff */
[----:B------:R-:W3:Y:S02]  /*49a0*/  SYNCS.PHASECHK.TRANS64.TRYWAIT P1, [UR6+0xb8], R2 ;  /* 0x0000b802ff0075a7 */ /* 0x000ee40008021106 */
[----:B---3--:R-:W-:Y:S05]  /*49b0*/  @!P1 BRA `(.L_x_84) ;  /* 0x0000004000189947 */ /* 0x008fea0003800000 */
.L_x_83:
[----:B------:R-:W-:Y:S05]  /*49c0*/  BRA.U !UP6, `(.L_x_85) ;  /* 0x000000010e387547 */ /* 0x000fea000b800000 */
[----:B------:R-:W-:Y:S01]  /*49d0*/  UPLOP3.LUT UP2, UPT, UPT, UPT, UP5, 0x80, 0x8 ;  /* 0x000000000008789c */ /* 0x000fe20003f4f050 */
[----:B--2---:R-:W-:Y:S01]  /*49e0*/  HFMA2 R0, -RZ, RZ, 0, 5.9604644775390625e-08 ;  /* 0x00000001ff007431 */ /* 0x004fe200000001ff */
[----:B------:R-:W2:Y:S01]  /*49f0*/  LDCU.64 UR8, c[0x0][0x358] ;  /* 0x00006b00ff0877ac */ /* 0x000ea20008000a00 */
[----:B------:R-:W-:Y:S03]  /*4a00*/  IMAD.MOV.U32 R129, RZ, RZ, 0x1 ;  /* 0x00000001ff817424 */ /* 0x000fe600078e00ff */
[----:B------:R-:W-:Y:S05]  /*4a10*/  PLOP3.LUT P1, PT, PT, PT, UP2, 0x80, 0x8 ;  /* 0x000000000008781c */ /* 0x000fea0003f2f028 */
[----:B------:R-:W3:Y:S01]  /*4a20*/  @UP2 LDCU.64 UR4, c[0x0][0x888] ;  /* 0x00011100ff0427ac */ /* 0x000ee20008000a00 */
[----:B------:R-:W-:Y:S07]  /*4a30*/  @UP2 UIMAD UR7, UR36, UR40, URZ ;  /* 0x00000028240722a4 */ /* 0x000fee000f8e02ff */
[----:B------:R-:W-:Y:S01]  /*4a40*/  @!P1 PRMT R129, R0, 0x7610, R129 ;  /* 0x0000761000819816 */ /* 0x000fe20000000081 */
[----:B---3--:R-:W-:Y:S06]  /*4a50*/  @UP2 UIMAD.WIDE UR4, UR7, 0x4, UR4 ;  /* 0x00000004070428a5 */ /* 0x008fec000f8e0204 */
[----:B-----5:R-:W-:Y:S01]  /*4a60*/  IMAD.U32 R74, RZ, RZ, UR4 ;  /* 0x00000004ff4a7e24 */ /* 0x020fe2000f8e00ff */
[----:B------:R-:W-:Y:S04]  /*4a70*/  MOV R75, UR5 ;  /* 0x00000005004b7c02 */ /* 0x000fe80008000f00 */
[----:B------:R-:W3:Y:S01]  /*4a80*/  @!UP2 LDCU UR4, c[0x0][0x880] ;  /* 0x00011000ff04a7ac */ /* 0x000ee20008000800 */
[----:B--2---:R4:W5:Y:S02]  /*4a90*/  @P1 LDG.E R74, desc[UR8][R74.64] ;  /* 0x000000084a4a1981 */ /* 0x004964000c1e1900 */
[----:B---34-:R-:W-:Y:S07]  /*4aa0*/  @!P1 IMAD.U32 R74, RZ, RZ, UR4 ;  /* 0x00000004ff4a9e24 */ /* 0x018fee000f8e00ff */
.L_x_85:
[----:B-----5:R-:W-:Y:S01]  /*4ab0*/  @!P0 FSETP.EQ.AND P1, PT, R74, RZ, PT ;  /* 0x000000ff4a00820b */ /* 0x020fe20003f22000 */
[----:B------:R-:W-:Y:S01]  /*4ac0*/  @!UPT UIADD3 URZ, UPT, UPT, URZ, URZ, URZ ;  /* 0x000000fffffff290 */ /* 0x000fe2000fffe0ff */
[----:B------:R-:W-:Y:S11]  /*4ad0*/  @!P0 BRA `(.L_x_86) ;  /* 0x0000000000148947 */ /* 0x000ff60003800000 */
[----:B------:R-:W-:Y:S02]  /*4ae0*/  LOP3.LUT P0, RZ, R129, 0xff, RZ, 0xc0, !PT ;  /* 0x000000ff81ff7812 */ /* 0x000fe4000780c0ff */
[----:B------:R-:W-:Y:S04]  /*4af0*/  PLOP3.LUT P1, PT, PT, PT, UP2, 0x80, 0x8 ;  /* 0x000000000008781c */ /* 0x000fe80003f2f028 */
[----:B------:R-:W-:Y:S07]  /*4b00*/  PLOP3.LUT P1, PT, P1, PT, PT, 0x8, 0x80 ;  /* 0x000000000080781c */ /* 0x000fee0000f2e170 */
[----:B------:R-:W-:Y:S11]  /*4b10*/  @P0 FSETP.EQ.AND P1, PT, R74, RZ, PT ;  /* 0x000000ff4a00020b */ /* 0x000ff60003f22000 */
[----:B------:R-:W-:Y:S02]  /*4b20*/  @!UPT UIADD3 URZ, UPT, UPT, URZ, URZ, URZ ;  /* 0x000000fffffff290 */ /* 0x000fe4000fffe0ff */
.L_x_86:
[----:B------:R-:W-:Y:S01]  /*4b30*/  ULEA UR7, UR21, UR6, 0x3 ;  /* 0x0000000615077291 */ /* 0x000fe2000f8e18ff */
[----:B--2---:R-:W-:Y:S02]  /*4b40*/  SHF.L.U32 R0, R11, 0x1f, RZ ;  /* 0x0000001f0b007819 */ /* 0x004fe400000006ff */
[----:B------:R-:W-:Y:S01]  /*4b50*/  ELECT P0, URZ, PT ;  /* 0x0000000000ff782f */ /* 0x000fe20003800000 */
[----:B------:R-:W-:Y:S05]  /*4b60*/  VIADD R10, R10, 0x1 ;  /* 0x000000010a0a7836 */ /* 0x000fea0000000000 */
[----:B------:R-:W2:Y:S02]  /*4b70*/  SYNCS.PHASECHK.TRANS64.TRYWAIT P2, [UR7+0xa0], R0 ;  /* 0x0000a000ff0075a7 */ /* 0x000ea40008041107 */
[----:B--2---:R-:W-:Y:S05]  /*4b80*/  @!P2 BRA `(.L_x_87) ;  /* 0x0000003c00bca947 */ /* 0x004fea0003800000 */
.L_x_161:
[----:B------:R-:W-:Y:S01]  /*4b90*/  UIADD3 UR33, UPT, UPT, UR7, 0x90, URZ ;  /* 0x0000009007217890 */ /* 0x000fe2000fffe0ff */
[----:B------:R-:W-:Y:S01]  /*4ba0*/  PLOP3.LUT P0, PT, P1, P0, PT, 0xf2, 0x2f ;  /* 0x00000000002f781c */ /* 0x000fe20000f01e72 */
[----:B------:R-:W-:Y:S01]  /*4bb0*/  UMOV UR38, 0x0 ;  /* 0x0000000000267882 */ /* 0x000fe20000000000 */
[----:B------:R-:W-:Y:S01]  /*4bc0*/  UMOV UR39, 0x10000000 ;  /* 0x1000000000277882 */ /* 0x000fe20000000000 */
[----:B------:R-:W-:Y:S01]  /*4bd0*/  UMOV UR12, UR36 ;  /* 0x00000024000c7c82 */ /* 0x000fe20008000000 */
[----:B------:R-:W-:Y:S01]  /*4be0*/  UMOV UR20, UR36 ;  /* 0x0000002400147c82 */ /* 0x000fe20008000000 */
[----:B------:R-:W-:Y:S01]  /*4bf0*/  UMOV UR28, UR36 ;  /* 0x00000024001c7c82 */ /* 0x000fe20008000000 */
[----:B------:R-:W-:Y:S01]  /*4c00*/  UMOV UR9, UR33 ;  /* 0x0000002100097c82 */ /* 0x000fe20008000000 */
[----:B------:R-:W-:Y:S01]  /*4c10*/  UMOV UR17, UR33 ;  /* 0x0000002100117c82 */ /* 0x000fe20008000000 */
[----:B------:R-:W-:Y:S05]  /*4c20*/  UMOV UR25, UR33 ;  /* 0x0000002100197c82 */ /* 0x000fea0008000000 */
[----:B--2---:R-:W-:Y:S01]  /*4c30*/  @!P0 IADD3 R2, P1, PT, R12, 0x580, RZ ;  /* 0x000005800c028810 */ /* 0x004fe20007f3e0ff */
[----:B------:R-:W-:Y:S01]  /*4c40*/  VOTEU.ALL UP1, P0 ;  /* 0x0000000000ff7886 */ /* 0x000fe20000020000 */
[----:B------:R-:W-:Y:S02]  /*4c50*/  VOTEU.ALL UP0, P0 ;  /* 0x0000000000ff7886 */ /* 0x000fe40000000000 */
[----:B------:R-:W-:Y:S01]  /*4c60*/  @!P0 R2UR UR5, R2 ;  /* 0x00000000020582ca */ /* 0x000fe200000e0000 */
[----:B------:R-:W-:Y:S01]  /*4c70*/  @!P0 IMAD.X R0, RZ, RZ, R13, P1 ;  /* 0x000000ffff008224 */ /* 0x000fe200008e060d */
[----:B------:R-:W-:Y:S01]  /*4c80*/  ISETP.NE.AND P1, PT, R10, 0x2, PT ;  /* 0x000000020a00780c */ /* 0x000fe20003f25270 */
[----:B------:R-:W-:Y:S02]  /*4c90*/  @!UP0 USHF.L.U32 UR35, UR47, 0x6, URZ ;  /* 0x000000062f238899 */ /* 0x000fe400080006ff */
[----:B------:R-:W-:Y:S01]  /*4ca0*/  @!UP0 UIMAD UR34, UR48, 0x70, URZ ;  /* 0x00000070302288a4 */ /* 0x000fe2000f8e02ff */
[----:B------:R-:W-:Y:S01]  /*4cb0*/  @!P0 R2UR UR4, R0 ;  /* 0x00000000000482ca */ /* 0x000fe200000e0000 */
[----:B------:R-:W-:Y:S01]  /*4cc0*/  UIADD3 UR48, UPT, UPT, UR13, UR58, URZ ;  /* 0x0000003a0d307290 */ /* 0x000fe2000fffe0ff */
[----:B------:R-:W-:Y:S01]  /*4cd0*/  SEL R0, RZ, 0x1, P1 ;  /* 0x00000001ff007807 */ /* 0x000fe20000800000 */
[----:B------:R-:W-:Y:S01]  /*4ce0*/  @!UP0 UIADD3 UR10, UPT, UPT, UR34, 0x10, URZ ;  /* 0x00000010220a8890 */ /* 0x000fe2000fffe0ff */
[----:B------:R-:W-:Y:S01]  /*4cf0*/  SEL R10, R10, RZ, P1 ;  /* 0x000000ff0a0a7207 */ /* 0x000fe20000800000 */
[----:B------:R-:W-:Y:S01]  /*4d00*/  UMOV UR11, UR35 ;  /* 0x00000023000b7c82 */ /* 0x000fe20008000000 */
[----:B------:R-:W-:Y:S01]  /*4d10*/  @!UP0 UIADD3 UR18, UPT, UPT, UR34, 0x20, URZ ;  /* 0x0000002022128890 */ /* 0x000fe2000fffe0ff */
[----:B------:R-:W-:Y:S01]  /*4d20*/  IMAD.U32 R2, RZ, RZ, UR5 ;  /* 0x00000005ff027e24 */ /* 0x000fe2000f8e00ff */
[----:B------:R-:W-:Y:S01]  /*4d30*/  UMOV UR19, UR35 ;  /* 0x0000002300137c82 */ /* 0x000fe20008000000 */
[----:B------:R-:W-:Y:S01]  /*4d40*/  @!UP0 UIADD3 UR26, UPT, UPT, UR34, 0x30, URZ ;  /* 0x00000030221a8890 */ /* 0x000fe2000fffe0ff */
[----:B------:R-:W-:Y:S01]  /*4d50*/  LOP3.LUT R9, R9, R0, RZ, 0x3c, !PT ;  /* 0x0000000009097212 */ /* 0x000fe200078e3cff */
[----:B------:R-:W-:Y:S01]  /*4d60*/  UMOV UR27, UR35 ;  /* 0x00000023001b7c82 */ /* 0x000fe20008000000 */
[----:B------:R-:W-:Y:S01]  /*4d70*/  @!P0 R2UR UR30, R2 ;  /* 0x00000000021e82ca */ /* 0x000fe200000e0000 */
[----:B------:R-:W-:Y:S01]  /*4d80*/  IMAD.U32 R3, RZ, RZ, UR4 ;  /* 0x00000004ff037e24 */ /* 0x000fe2000f8e00ff */
[----:B------:R-:W-:Y:S02]  /*4d90*/  @!UP0 UIMAD UR4, UR21, 0x3800, UR6 ;  /* 0x00003800150488a4 */ /* 0x000fe4000f8e0206 */
[----:B------:R-:W-:Y:S02]  /*4da0*/  UIADD3 UR47, UPT, UPT, UR14, UR59, URZ ;  /* 0x0000003b0e2f7290 */ /* 0x000fe4000fffe0ff */
[----:B------:R-:W-:Y:S01]  /*4db0*/  @!P0 R2UR UR31, R3 ;  /* 0x00000000031f82ca */ /* 0x000fe200000e0000 */
[----:B------:R-:W-:Y:S02]  /*4dc0*/  @!UP0 UIADD3 UR32, UPT, UPT, UR4, 0x200, URZ ;  /* 0x0000020004208890 */ /* 0x000fe4000fffe0ff */
[----:B------:R-:W-:Y:S02]  /*4dd0*/  @!UP0 UIADD3 UR8, UPT, UPT, UR4, 0xa00, URZ ;  /* 0x00000a0004088890 */ /* 0x000fe4000fffe0ff */
[----:B------:R-:W-:Y:S02]  /*4de0*/  @!UP0 UIADD3 UR16, UPT, UPT, UR4, 0x1200, URZ ;  /* 0x0000120004108890 */ /* 0x000fe4000fffe0ff */
[----:B------:R-:W-:Y:S06]  /*4df0*/  @!UP0 UIADD3 UR24, UPT, UPT, UR4, 0x1a00, URZ ;  /* 0x00001a0004188890 */ /* 0x000fec000fffe0ff */
[----:B------:R2:W-:Y:S01]  /*4e00*/  @!UP1 UTMALDG.3D [UR32], [UR30], desc[UR38] ;  /* 0x000026201e0095b4 */ /* 0x0005e20008011000 */
[----:B------:R-:W-:Y:S05]  /*4e10*/  VOTEU.ALL UP1, P0 ;  /* 0x0000000000ff7886 */ /* 0x000fea0000020000 */
[----:B------:R3:W-:Y:S01]  /*4e20*/  @!UP1 UTMALDG.3D [UR8], [UR30], desc[UR38] ;  /* 0x000026081e0095b4 */ /* 0x0007e20008011000 */
[----:B------:R-:W-:Y:S05]  /*4e30*/  VOTEU.ALL UP1, P0 ;  /* 0x0000000000ff7886 */ /* 0x000fea0000020000 */
[----:B------:R4:W-:Y:S01]  /*4e40*/  @!UP1 UTMALDG.3D [UR16], [UR30], desc[UR38] ;  /* 0x000026101e0095b4 */ /* 0x0009e20008011000 */
[----:B------:R-:W-:Y:S05]  /*4e50*/  VOTEU.ALL UP1, P0 ;  /* 0x0000000000ff7886 */ /* 0x000fea0000020000 */
[----:B------:R-:W-:Y:S01]  /*4e60*/  @!UP1 UTMALDG.3D [UR24], [UR30], desc[UR38] ;  /* 0x000026181e0095b4 */ /* 0x000fe20008011000 */
[----:B------:R-:W-:Y:S01]  /*4e70*/  VOTEU.ALL UP1, P0 ;  /* 0x0000000000ff7886 */ /* 0x000fe20000020000 */
[----:B--2---:R-:W-:Y:S01]  /*4e80*/  UMOV UR36, UR29 ;  /* 0x0000001d00247c82 */ /* 0x004fe20008000000 */
[----:B---3--:R-:W-:Y:S02]  /*4e90*/  @!UP0 UIADD3 UR10, UPT, UPT, UR34, 0x40, URZ ;  /* 0x00000040220a8890 */ /* 0x008fe4000fffe0ff */
[----:B------:R-:W-:Y:S02]  /*4ea0*/  @!UP0 UIADD3 UR8, UPT, UPT, UR4, 0x2200, URZ ;  /* 0x0000220004088890 */ /* 0x000fe4000fffe0ff */
[----:B----4-:R-:W-:Y:S02]  /*4eb0*/  @!UP0 UIADD3 UR18, UPT, UPT, UR34, 0x50, URZ ;  /* 0x0000005022128890 */ /* 0x010fe4000fffe0ff */
[----:B------:R-:W-:Y:S05]  /*4ec0*/  @!UP0 UIADD3 UR16, UPT, UPT, UR4, 0x2a00, URZ ;  /* 0x00002a0004108890 */ /* 0x000fea000fffe0ff */
[----:B------:R2:W-:Y:S01]  /*4ed0*/  @!UP1 UTMALDG.3D [UR8], [UR30], desc[UR38] ;  /* 0x000026081e0095b4 */ /* 0x0005e20008011000 */
[----:B------:R-:W-:Y:S02]  /*4ee0*/  UPLOP3.LUT UP1, UPT, UPT, UPT, UPT, 0x80, 0x8 ;  /* 0x000000000008789c */ /* 0x000fe40003f2f070 */
[----:B--2---:R-:W-:Y:S02]  /*4ef0*/  @!UP0 UIADD3 UR10, UPT, UPT, UR34, 0x60, URZ ;  /* 0x00000060220a8890 */ /* 0x004fe4000fffe0ff */
[----:B------:R-:W-:Y:S01]  /*4f00*/  @!UP0 UIADD3 UR8, UPT, UPT, UR4, 0x3200, URZ ;  /* 0x0000320004088890 */ /* 0x000fe2000fffe0ff */
[----:B------:R-:W-:Y:S01]  /*4f10*/  VOTEU.ALL UP0, P0 ;  /* 0x0000000000ff7886 */ /* 0x000fe20000000000 */
[----:B------:R-:W-:Y:S04]  /*4f20*/  UIADD3 UR4, UPT, UPT, UR21, 0x1, URZ ;  /* 0x0000000115047890 */ /* 0x000fe8000fffe0ff */
[----:B------:R2:W-:Y:S01]  /*4f30*/  @!UP0 UTMALDG.3D [UR16], [UR30], desc[UR38] ;  /* 0x000026101e0085b4 */ /* 0x0005e20008011000 */
[----:B------:R-:W-:Y:S04]  /*4f40*/  UISETP.NE.AND UP0, UPT, UR4, 0x2, UPT ;  /* 0x000000020400788c */ /* 0x000fe8000bf05270 */
[----:B------:R-:W-:Y:S02]  /*4f50*/  USEL UR5, URZ, 0x1, UP0 ;  /* 0x00000001ff057887 */ /* 0x000fe40008000000 */
[----:B------:R-:W-:Y:S02]  /*4f60*/  USEL UR21, UR4, URZ, UP0 ;  /* 0x000000ff04157287 */ /* 0x000fe40008000000 */
[----:B------:R-:W-:Y:S01]  /*4f70*/  VOTEU.ALL UP0, P0 ;  /* 0x0000000000ff7886 */ /* 0x000fe20000000000 */
[----:B------:R-:W-:Y:S01]  /*4f80*/  UPRMT UR4, UR44, 0x654, UR33 ;  /* 0x000006542c047896 */ /* 0x000fe20008000021 */
[----:B------:R-:W-:Y:S03]  /*4f90*/  LOP3.LUT R11, R11, UR5, RZ, 0x3c, !PT ;  /* 0x000000050b0b7c12 */ /* 0x000fe6000f8e3cff */
[----:B------:R2:W-:Y:S01]  /*4fa0*/  @!UP0 UTMALDG.3D [UR8], [UR30], desc[UR38] ;  /* 0x000026081e0085b4 */ /* 0x0005e20008011000 */
[----:B------:R2:W-:Y:S04]  /*4fb0*/  @!P0 SYNCS.ARRIVE.TRANS64.RED.A0TR RZ, [UR7+0x90], R8 ;  /* 0x00009008ffff89a7 */ /* 0x0005e80008300407 */
[----:B------:R-:W-:Y:S01]  /*4fc0*/  SYNCS.ARRIVE.TRANS64.RED.A1T0 RZ, [UR4], RZ ;  /* 0x000000ffffff79a7 */ /* 0x000fe20008100404 */
[----:B------:R-:W-:Y:S05]  /*4fd0*/  BRA.U UP3, `(.L_x_88) ;  /* 0xfffffff103dc7547 */ /* 0x000fea000b83ffff */
[----:B------:R-:W-:Y:S01]  /*4fe0*/  UIADD3 UR6, UPT, UPT, UR6, 0xa0, URZ ;  /* 0x000000a006067890 */ /* 0x000fe2000fffe0ff */
[----:B------:R-:W-:-:S03]  /*4ff0*/  SHF.L.U32 R2, R11, 0x1f, RZ ;  /* 0x0000001f0b027819 */ /* 0x000fc600000006ff */
[----:B------:R-:W-:-:S09]  /*5000*/  ULEA UR4, UR21, UR6, 0x3 ;  /* 0x0000000615047291 */ /* 0x000fd2000f8e18ff */
[----:B------:R-:W3:Y:S02]  /*5010*/  SYNCS.PHASECHK.TRANS64.TRYWAIT P0, [UR4], R2 ;  /* 0x00000002ff0075a7 */ /* 0x000ee40008001104 */
[----:B---3--:R-:W-:Y:S05]  /*5020*/  @!P0 BRA `(.L_x_89) ;  /* 0x0000003800ac8947 */ /* 0x008fea0003800000 */
.L_x_163:
[----:B------:R-:W-:-:S04]  /*5030*/  UIADD3 UR4, UPT, UPT, UR21, 0x1, URZ ;  /* 0x0000000115047890 */ /* 0x000fc8000fffe0ff */
[----:B------:R-:W-:-:S04]  /*5040*/  UISETP.NE.AND UP0, UPT, UR4, 0x2, UPT ;  /* 0x000000020400788c */ /* 0x000fc8000bf05270 */
[----:B------:R-:W-:Y:S02]  /*5050*/  USEL UR5, URZ, 0x1, UP0 ;  /* 0x00000001ff057887 */ /* 0x000fe40008000000 */
[----:B------:R-:W-:-:S04]  /*5060*/  USEL UR4, UR4, URZ, UP0 ;  /* 0x000000ff04047287 */ /* 0x000fc80008000000 */
[----:B------:R-:W-:Y:S01]  /*5070*/  ULEA UR4, UR4, UR6, 0x3 ;  /* 0x0000000604047291 */ /* 0x000fe2000f8e18ff */
[----:B---3--:R-:W-:-:S04]  /*5080*/  LOP3.LUT R2, R11, UR5, RZ, 0x3c, !PT ;  /* 0x000000050b027c12 */ /* 0x008fc8000f8e3cff */
[----:B------:R-:W-:Y:S01]  /*5090*/  SHF.L.U32 R2, R2, 0x1f, RZ ;  /* 0x0000001f02027819 */ /* 0x000fe200000006ff */
[----:B------:R-:W-:-:S07]  /*50a0*/  IMAD.U32 R0, RZ, RZ, UR4 ;  /* 0x00000004ff007e24 */ /* 0x000fce000f8e00ff */
.L_x_90:
[----:B---3--:R3:W4:Y:S02]  /*50b0*/  SYNCS.PHASECHK.TRANS64.TRYWAIT P0, [R0+URZ], R2 ;  /* 0x00000002000075a7 */ /* 0x00872400080011ff */
[----:B----4-:R-:W-:Y:S05]  /*50c0*/  @!P0 NANOSLEEP.SYNCS 0x989680 ;  /* 0x009896800000895d */ /* 0x010fea0003900000 */
[----:B------:R-:W4:Y:S02]  /*50d0*/  @!P0 SYNCS.PHASECHK.TRANS64 P0, [R0+URZ], R2 ;  /* 0x00000002000085a7 */ /* 0x000f2400080010ff */
[----:B-12-4-:R-:W-:Y:S05]  /*50e0*/  @P0 EXIT ;  /* 0x000000000000094d */ /* 0x016fea0003800000 */
[----:B------:R-:W-:Y:S05]  /*50f0*/  BRA `(.L_x_90) ;  /* 0xfffffffc00ec7947 */ /* 0x000fea000383ffff */
.L_x_80:
[----:B------:R-:W-:-:S06]  /*5100*/  UISETP.GE.AND UP0, UPT, UR20, 0x4, UPT ;  /* 0x000000041400788c */ /* 0x000fcc000bf06270 */
[----:B------:R-:W-:-:S13]  /*5110*/  PLOP3.LUT P0, PT, PT, PT, UP0, 0x80, 0x8 ;  /* 0x000000000008781c */ /* 0x000fda0003f0f008 */
[----:B------:R-:W-:Y:S05]  /*5120*/  @!P0 EXIT ;  /* 0x000000000000894d */ /* 0x000fea0003800000 */
[----:B------:R-:W-:Y:S01]  /*5130*/  BAR.SYNC.DEFER_BLOCKING 0x6, 0xa0 ;  /* 0x0182800000007b1d */ /* 0x000fe20000010000 */
[C---:B------:R-:W-:Y:S01]  /*5140*/  IMAD.SHL.U32 R128, R136.reuse, 0x8, RZ ;  /* 0x0000000888807824 */ /* 0x040fe200078e00ff */
[----:B------:R-:W-:Y:S01]  /*5150*/  SHF.R.U32.HI R6, RZ, 0x1, R136 ;  /* 0x00000001ff067819 */ /* 0x000fe20000011688 */
[----:B------:R-:W-:Y:S01]  /*5160*/  IMAD.SHL.U32 R2, R136, 0x10, RZ ;  /* 0x0000001088027824 */ /* 0x000fe200078e00ff */
[----:B------:R-:W-:Y:S01]  /*5170*/  CS2R R132, SRZ ;  /* 0x0000000000847805 */ /* 0x000fe2000001ff00 */
[----:B------:R-:W-:Y:S01]  /*5180*/  IMAD.MOV.U32 R135, RZ, RZ, 0x1 ;  /* 0x00000001ff877424 */ /* 0x000fe200078e00ff */
[----:B------:R-:W-:Y:S02]  /*5190*/  UMOV UR46, 0x400 ;  /* 0x00000400002e7882 */ /* 0x000fe40000000000 */
[----:B------:R-:W1:Y:S01]  /*51a0*/  LDC.64 R124, c[0x0][0x888] ;  /* 0x00022200ff7c7b82 */ /* 0x000e620000000a00 */
[----:B------:R-:W-:Y:S01]  /*51b0*/  ULEA UR46, UR44, UR46, 0x18 ;  /* 0x0000002e2c2e7291 */ /* 0x000fe2000f8ec0ff */
[----:B------:R-:W-:Y:S01]  /*51c0*/  LOP3.LUT R128, R128, 0x300, RZ, 0xc0, !PT ;  /* 0x0000030080807812 */ /* 0x000fe200078ec0ff */
[----:B------:R-:W-:Y:S01]  /*51d0*/  IMAD.MOV.U32 R72, RZ, RZ, RZ ;  /* 0x000000ffff487224 */ /* 0x000fe200078e00ff */
[----:B------:R-:W-:Y:S01]  /*51e0*/  LOP3.LUT R3, R2, 0x40, RZ, 0xc0, !PT ;  /* 0x0000004002037812 */ /* 0x000fe200078ec0ff */
[----:B------:R-:W-:Y:S01]  /*51f0*/  IMAD.MOV.U32 R134, RZ, RZ, RZ ;  /* 0x000000ffff867224 */ /* 0x000fe200078e00ff */
[----:B------:R-:W-:Y:S01]  /*5200*/  LOP3.LUT R128, R128, 0x30, R2, 0xf8, !PT ;  /* 0x0000003080807812 */ /* 0x000fe200078ef802 */
[----:B------:R-:W-:Y:S01]  /*5210*/  IMAD.MOV.U32 R131, RZ, RZ, RZ ;  /* 0x000000ffff837224 */ /* 0x000fe200078e00ff */
[----:B------:R-:W2:Y:S01]  /*5220*/  LDC.64 R126, c[0x0][0x890] ;  /* 0x00022400ff7e7b82 */ /* 0x000ea20000000a00 */
[----:B------:R-:W-:Y:S01]  /*5230*/  LOP3.LUT R6, R3, 0x8, R6, 0xf8, !PT ;  /* 0x0000000803067812 */ /* 0x000fe200078ef806 */
[----:B------:R-:W-:Y:S01]  /*5240*/  IMAD.SHL.U32 R3, R136, 0x2, RZ ;  /* 0x0000000288037824 */ /* 0x000fe200078e00ff */
[----:B------:R-:W-:Y:S01]  /*5250*/  LOP3.LUT R128, R128, 0x80, R2, 0xf8, !PT ;  /* 0x0000008080807812 */ /* 0x000fe200078ef802 */
[C---:B------:R-:W-:Y:S01]  /*5260*/  IMAD.U32 R2, R136.reuse, 0x10000, RZ ;  /* 0x0001000088027824 */ /* 0x040fe200078e00ff */
[----:B------:R-:W-:Y:S01]  /*5270*/  LOP3.LUT R136, R136, 0x60, RZ, 0xc0, !PT ;  /* 0x0000006088887812 */ /* 0x000fe200078ec0ff */
[----:B------:R-:W3:Y:S01]  /*5280*/  LDCU UR51, c[0x0][0x370] ;  /* 0x00006e00ff3377ac */ /* 0x000ee20008000800 */
[----:B------:R-:W-:Y:S01]  /*5290*/  LOP3.LUT R3, R6, 0x8, R3, 0x78, !PT ;  /* 0x0000000806037812 */ /* 0x000fe200078e7803 */
[----:B------:R-:W4:Y:S01]  /*52a0*/  LDC.64 R122, c[0x0][0x8b0] ;  /* 0x00022c00ff7a7b82 */ /* 0x000f220000000a00 */
[----:B------:R-:W3:Y:S01]  /*52b0*/  LDS R0, [UR46+0x170] ;  /* 0x0001702eff007984 */ /* 0x000ee20008000800 */
[----:B------:R-:W-:Y:S01]  /*52c0*/  LOP3.LUT R2, R2, 0x600000, RZ, 0xc0, !PT ;  /* 0x0060000002027812 */ /* 0x000fe200078ec0ff */
[----:B------:R-:W1:Y:S01]  /*52d0*/  LDCU UR43, c[0x0][0xb0c] ;  /* 0x00016180ff2b77ac */ /* 0x000e620008000800 */
[----:B------:R-:W-:Y:S01]  /*52e0*/  LOP3.LUT R128, R128, R3, RZ, 0xfc, !PT ;  /* 0x0000000380807212 */ /* 0x000fe200078efcff */
[----:B------:R-:W1:Y:S03]  /*52f0*/  LDCU UR39, c[0x0][0xb30] ;  /* 0x00016600ff2777ac */ /* 0x000e660008000800 */
[----:B------:R-:W1:Y:S01]  /*5300*/  LDC.64 R120, c[0x0][0x8a8] ;  /* 0x00022a00ff787b82 */ /* 0x000e620000000a00 */
[----:B------:R-:W1:Y:S01]  /*5310*/  LDCU.64 UR60, c[0x0][0x888] ;  /* 0x00011100ff3c77ac */ /* 0x000e620008000a00 */
[----:B------:R-:W1:Y:S01]  /*5320*/  LDCU.64 UR40, c[0x0][0xb28] ;  /* 0x00016500ff2877ac */ /* 0x000e620008000a00 */
[----:B------:R-:W1:Y:S01]  /*5330*/  LDCU.128 UR52, c[0x0][0xb10] ;  /* 0x00016200ff3477ac */ /* 0x000e620008000c00 */
[----:B------:R-:W1:Y:S01]  /*5340*/  LDCU UR50, c[0x0][0x374] ;  /* 0x00006e80ff3277ac */ /* 0x000e620008000800 */
[----:B------:R-:W-:Y:S01]  /*5350*/  UIADD3 UR62, UPT, UPT, UR46, 0x200, URZ ;  /* 0x000002002e3e7890 */ /* 0x000fe2000fffe0ff */
[----:B------:R-:W-:Y:S01]  /*5360*/  UMOV UR45, URZ ;  /* 0x000000ff002d7c82 */ /* 0x000fe20008000000 */
[----:B------:R-:W-:Y:S01]  /*5370*/  UMOV UR49, URZ ;  /* 0x000000ff00317c82 */ /* 0x000fe20008000000 */
[----:B--23--:R-:W-:-:S09]  /*5380*/  IMAD.IADD R2, R0, 0x1, R2 ;  /* 0x0000000100027824 */ /* 0x00cfd200078e0202 */
.L_x_116:
[----:B------:R-:W-:Y:S02]  /*5390*/  LEA R8, R131, UR46, 0x3 ;  /* 0x0000002e83087c11 */ /* 0x000fe4000f8e18ff */
[----:B------:R-:W-:Y:S02]  /*53a0*/  SHF.L.U32 R0, R133, 0x1f, RZ ;  /* 0x0000001f85007819 */ /* 0x000fe400000006ff */
[----:B------:R-:W-:Y:S02]  /*53b0*/  LEA R4, R131, UR46, 0x4 ;  /* 0x0000002e83047c11 */ /* 0x000fe4000f8e20ff */
[----:B------:R-:W2:Y:S02]  /*53c0*/  SYNCS.PHASECHK.TRANS64.TRYWAIT P0, [R8+URZ+0xc0], R0 ;  /* 0x0000c000080075a7 */ /* 0x000ea400080011ff */
[----:B--2---:R-:W-:Y:S05]  /*53d0*/  @!P0 BRA `(.L_x_91) ;  /* 0x0000003400d88947 */ /* 0x004fea0003800000 */
.L_x_164:
[----:B------:R-:W3:Y:S01]  /*53e0*/  LDS.128 R4, [R4+0x150] ;  /* 0x0001500004047984 */ /* 0x000ee20000000c00 */
[----:B------:R-:W-:Y:S01]  /*53f0*/  UISETP.GE.AND UP0, UPT, UR42, 0x1, UPT ;  /* 0x000000012a00788c */ /* 0x000fe2000bf06270 */
[----:B------:R-:W-:Y:S01]  /*5400*/  @!PT LDS RZ, [RZ] ;  /* 0x00000000fffff984 */ /* 0x000fe20000000800 */
[----:B------:R-:W-:Y:S01]  /*5410*/  @!PT LDS RZ, [RZ] ;  /* 0x00000000fffff984 */ /* 0x000fe20000000800 */
[----:B------:R-:W-:Y:S01]  /*5420*/  @!PT LDS RZ, [RZ] ;  /* 0x00000000fffff984 */ /* 0x000fe20000000800 */
[----:B------:R-:W-:Y:S01]  /*5430*/  @!PT LDS RZ, [RZ] ;  /* 0x00000000fffff984 */ /* 0x000fe20000000800 */
[----:B------:R1:W-:Y:S06]  /*5440*/  MEMBAR.ALL.CTA ;  /* 0x0000000000007992 */ /* 0x0003ec0000008000 */
[----:B-1----:R-:W1:Y:S01]  /*5450*/  FENCE.VIEW.ASYNC.S ;  /* 0x00000000000073c6 */ /* 0x002e620000000000 */
[----:B---3--:R-:W-:Y:S11]  /*5460*/  LOP3.LUT P0, RZ, R6, 0x1, RZ, 0xc0, !PT ;  /* 0x0000000106ff7812 */ /* 0x008ff6000780c0ff */
[----:B------:R-:W-:Y:S02]  /*5470*/  @!UPT UIADD3 URZ, UPT, UPT, URZ, URZ, URZ ;  /* 0x000000fffffff290 */ /* 0x000fe4000fffe0ff */
[----:B-1----:R-:W-:Y:S01]  /*5480*/  VOTEU.ANY UP1, P0 ;  /* 0x0000000000ff7886 */ /* 0x002fe20000020100 */
[----:B------:R-:W-:Y:S01]  /*5490*/  PLOP3.LUT P0, PT, PT, PT, UP1, 0x80, 0x8 ;  /* 0x000000000008781c */ /* 0x000fe20003f0f018 */
[----:B------:R-:W-:Y:S11]  /*54a0*/  UP2UR UR56, UPR, URZ, 0x2 ;  /* 0x00000002ff387883 */ /* 0x000ff60008000000 */
[----:B------:R-:W-:Y:S01]  /*54b0*/  @!UPT UIADD3 URZ, UPT, UPT, URZ, URZ, URZ ;  /* 0x000000fffffff290 */ /* 0x000fe2000fffe0ff */
        /* <DEDUP_REMOVED lines=13> */
[----:B------:R-:W2:Y:S01]  /*5590*/  LDCU UR12, c[0x0][0xb20] ;  /* 0x00016400ff0c77ac */ /* 0x000ea20008000800 */
[----:B------:R-:W-:Y:S02]  /*55a0*/  UIMAD.WIDE.U32 UR4, UR50, UR55, URZ ;  /* 0x00000037320472a5 */ /* 0x000fe4000f8e00ff */
[----:B------:R-:W-:Y:S02]  /*55b0*/  UIMAD.WIDE.U32 UR6, UR51, UR52, URZ ;  /* 0x00000034330672a5 */ /* 0x000fe4000f8e00ff */
[----:B------:R-:W-:Y:S02]  /*55c0*/  UISETP.NE.AND UP0, UPT, UR54, 0x1, UPT ;  /* 0x000000013600788c */ /* 0x000fe4000bf05270 */
[----:B------:R-:W-:Y:S02]  /*55d0*/  UIMAD.WIDE.U32 UR8, UR37, UR55, URZ ;  /* 0x00000037250872a5 */ /* 0x000fe4000f8e00ff */
[----:B------:R-:W-:Y:S02]  /*55e0*/  UIMAD.WIDE.U32 UR10, UR38, UR52, URZ ;  /* 0x00000034260a72a5 */ /* 0x000fe4000f8e00ff */
[----:B------:R-:W-:Y:S02]  /*55f0*/  UISETP.NE.AND UP1, UPT, UR43, 0x1, UPT ;  /* 0x000000012b00788c */ /* 0x000fe4000bf25270 */
[----:B------:R-:W-:Y:S01]  /*5600*/  UISETP.NE.AND UP2, UPT, UR42, 0x1, UPT ;  /* 0x000000012a00788c */ /* 0x000fe2000bf45270 */
[----:B------:R-:W-:Y:S02]  /*5610*/  UMOV UR4, UR5 ;  /* 0x0000000500047c82 */ /* 0x000fe40008000000 */
[----:B--2---:R-:W-:Y:S03]  /*5620*/  USHF.R.U32.HI UR5, URZ, UR12, UR4 ;  /* 0x0000000cff057299 */ /* 0x004fe60008011604 */
[----:B------:R-:W-:Y:S02]  /*5630*/  UMOV UR4, UR7 ;  /* 0x0000000700047c82 */ /* 0x000fe40008000000 */
[----:B------:R-:W-:Y:S02]  /*5640*/  USHF.R.U32.HI UR7, URZ, UR53, UR4 ;  /* 0x00000035ff077299 */ /* 0x000fe40008011604 */
[----:B------:R-:W-:Y:S02]  /*5650*/  USEL UR4, UR50, UR5, !UP0 ;  /* 0x0000000532047287 */ /* 0x000fe4000c000000 */
[----:B------:R-:W-:Y:S01]  /*5660*/  USEL UR7, UR51, UR7, !UP1 ;  /* 0x0000000733077287 */ /* 0x000fe2000c800000 */
[----:B------:R-:W-:Y:S01]  /*5670*/  UMOV UR5, UR9 ;  /* 0x0000000900057c82 */ /* 0x000fe20008000000 */
[----:B------:R-:W-:Y:S02]  /*5680*/  UIMAD.WIDE.U32 UR8, UR4, UR40, URZ ;  /* 0x00000028040872a5 */ /* 0x000fe4000f8e00ff */
[----:B------:R-:W-:Y:S03]  /*5690*/  USHF.R.U32.HI UR6, URZ, UR12, UR5 ;  /* 0x0000000cff067299 */ /* 0x000fe60008011605 */
[----:B------:R-:W-:Y:S01]  /*56a0*/  UMOV UR5, UR11 ;  /* 0x0000000b00057c82 */ /* 0x000fe20008000000 */
[----:B------:R-:W-:Y:S02]  /*56b0*/  UIMAD.WIDE.U32 UR10, UR7, UR40, URZ ;  /* 0x00000028070a72a5 */ /* 0x000fe4000f8e00ff */
[----:B------:R-:W-:Y:S02]  /*56c0*/  USHF.R.U32.HI UR12, URZ, UR53, UR5 ;  /* 0x00000035ff0c7299 */ /* 0x000fe40008011605 */
[----:B------:R-:W-:Y:S01]  /*56d0*/  USEL UR6, UR37, UR6, !UP0 ;  /* 0x0000000625067287 */ /* 0x000fe2000c000000 */
[----:B------:R-:W-:Y:S02]  /*56e0*/  UMOV UR5, UR9 ;  /* 0x0000000900057c82 */ /* 0x000fe40008000000 */
[----:B------:R-:W-:Y:S01]  /*56f0*/  UMOV UR10, UR11 ;  /* 0x0000000b000a7c82 */ /* 0x000fe20008000000 */
[----:B------:R-:W-:Y:S02]  /*5700*/  @UP2 USHF.R.U32.HI UR4, URZ, UR41, UR5 ;  /* 0x00000029ff042299 */ /* 0x000fe40008011605 */
[----:B------:R-:W-:Y:S02]  /*5710*/  @UP2 USHF.R.U32.HI UR7, URZ, UR41, UR10 ;  /* 0x00000029ff072299 */ /* 0x000fe4000801160a */
[----:B------:R-:W-:Y:S02]  /*5720*/  UIMAD UR4, UR42, UR4, URZ ;  /* 0x000000042a0472a4 */ /* 0x000fe4000f8e02ff */
[----:B------:R-:W-:Y:S02]  /*5730*/  UIMAD.WIDE.U32 UR10, UR6, UR40, URZ ;  /* 0x00000028060a72a5 */ /* 0x000fe4000f8e00ff */
[----:B------:R-:W-:Y:S02]  /*5740*/  USEL UR5, UR38, UR12, !UP1 ;  /* 0x0000000c26057287 */ /* 0x000fe4000c800000 */
[----:B------:R-:W-:Y:S02]  /*5750*/  UIMAD UR8, UR42, UR7, URZ ;  /* 0x000000072a0872a4 */ /* 0x000fe4000f8e02ff */
[----:B------:R-:W-:Y:S03]  /*5760*/  UISETP.GE.AND UP0, UPT, UR6, UR4, UPT ;  /* 0x000000040600728c */ /* 0x000fe6000bf06270 */
[----:B------:R-:W-:Y:S01]  /*5770*/  UMOV UR4, UR11 ;  /* 0x0000000b00047c82 */ /* 0x000fe20008000000 */
[----:B------:R-:W-:Y:S02]  /*5780*/  UISETP.GE.OR UP0, UPT, UR5, UR8, UP0 ;  /* 0x000000080500728c */ /* 0x000fe40008706670 */
[----:B------:R-:W-:Y:S02]  /*5790*/  USHF.R.U32.HI UR4, URZ, UR41, UR4 ;  /* 0x00000029ff047299 */ /* 0x000fe40008011604 */
[----:B------:R-:W-:Y:S02]  /*57a0*/  UIMAD.WIDE.U32 UR8, UR5, UR40, URZ ;  /* 0x00000028050872a5 */ /* 0x000fe4000f8e00ff */
[----:B------:R-:W-:Y:S02]  /*57b0*/  USEL UR11, UR6, UR4, !UP2 ;  /* 0x00000004060b7287 */ /* 0x000fe4000d000000 */
[----:B------:R-:W-:Y:S02]  /*57c0*/  UIADD3 UR8, UPT, UPT, -UR5, URZ, URZ ;  /* 0x000000ff05087290 */ /* 0x000fe4000fffe1ff */
[----:B------:R-:W-:Y:S01]  /*57d0*/  UIADD3 UR10, UPT, UPT, -UR11, URZ, URZ ;  /* 0x000000ff0b0a7290 */ /* 0x000fe2000fffe1ff */
[----:B------:R-:W-:Y:S01]  /*57e0*/  @!UP0 UMOV UR4, UR9 ;  /* 0x0000000900048c82 */ /* 0x000fe20008000000 */
[----:B------:R-:W-:Y:S02]  /*57f0*/  UIADD3 UR9, UPT, UPT, -UR6, URZ, URZ ;  /* 0x000000ff06097290 */ /* 0x000fe4000fffe1ff */
[----:B------:R-:W-:Y:S02]  /*5800*/  @!UP0 USHF.R.U32.HI UR4, URZ, UR41, UR4 ;  /* 0x00000029ff048299 */ /* 0x000fe40008011604 */
[----:B------:R-:W-:Y:S02]  /*5810*/  UIMAD UR10, UR42, UR10, UR6 ;  /* 0x0000000a2a0a72a4 */ /* 0x000fe4000f8e0206 */
[----:B------:R-:W-:Y:S04]  /*5820*/  @!UP0 USEL UR4, UR5, UR4, !UP2 ;  /* 0x0000000405048287 */ /* 0x000fe8000d000000 */
[----:B------:R-:W-:Y:S02]  /*5830*/  @!UP0 UIMAD UR10, UR7, UR10, UR4 ;  /* 0x0000000a070a82a4 */ /* 0x000fe4000f8e0204 */
[----:B------:R-:W-:Y:S02]  /*5840*/  @!UP0 UIADD3 UR11, UPT, UPT, UR11, -UR4, URZ ;  /* 0x800000040b0b8290 */ /* 0x000fe4000fffe0ff */
[----:B------:R-:W-:Y:S02]  /*5850*/  UIMAD UR7, UR43, UR8, UR38 ;  /* 0x000000082b0772a4 */ /* 0x000fe4000f8e0226 */
[----:B------:R-:W-:Y:S02]  /*5860*/  @!UP0 UIMAD UR6, UR11, UR42, UR5 ;  /* 0x0000002a0b0682a4 */ /* 0x000fe4000f8e0205 */
[----:B------:R-:W-:Y:S01]  /*5870*/  UIMAD UR4, UR54, UR9, UR37 ;  /* 0x00000009360472a4 */ /* 0x000fe2000f8e0225 */
[----:B------:R-:W-:Y:S02]  /*5880*/  @!UP0 UMOV UR5, UR10 ;  /* 0x0000000a00058c82 */ /* 0x000fe40008000000 */
[----:B------:R-:W-:Y:S02]  /*5890*/  UIMAD UR38, UR5, UR43, UR7 ;  /* 0x0000002b052672a4 */ /* 0x000fe4000f8e0207 */
[----:B------:R-:W-:Y:S11]  /*58a0*/  UIMAD UR37, UR6, UR54, UR4 ;  /* 0x00000036062572a4 */ /* 0x000ff6000f8e0204 */
[----:B------:R-:W-:Y:S01]  /*58b0*/  @!UPT UIADD3 URZ, UPT, UPT, URZ, URZ, URZ ;  /* 0x000000fffffff290 */ /* 0x000fe2000fffe0ff */
.L_x_92:
[----:B------:R-:W-:Y:S01]  /*58c0*/  UISETP.NE.AND UP0, UPT, UR39, 0x1, UPT ;  /* 0x000000012700788c */ /* 0x000fe2000bf05270 */
[----:B------:R-:W-:Y:S10]  /*58d0*/  IADD3 R131, PT, PT, R131, 0x1, RZ ;  /* 0x0000000183837810 */ /* 0x000ff40007ffe0ff */
[----:B------:R-:W2:Y:S01]  /*58e0*/  @!UP0 LDCU.128 UR12, c[0x0][0xb10] ;  /* 0x00016200ff0c87ac */ /* 0x000ea20008000c00 */
[----:B------:R-:W3:Y:S01]  /*58f0*/  @!UP0 LDCU UR5, c[0x0][0xb0c] ;  /* 0x00016180ff0587ac */ /* 0x000ee20008000800 */
[----:B------:R-:W4:Y:S01]  /*5900*/  @!UP0 LDCU UR10, c[0x0][0xb20] ;  /* 0x00016400ff0a87ac */ /* 0x000f220008000800 */
[----:B--2---:R-:W-:Y:S02]  /*5910*/  UIMAD.WIDE.U32 UR8, UR38, UR12, URZ ;  /* 0x0000000c260872a5 */ /* 0x004fe4000f8e00ff */
[----:B------:R-:W-:Y:S02]  /*5920*/  UIMAD.WIDE.U32 UR6, UR37, UR15, URZ ;  /* 0x0000000f250672a5 */ /* 0x000fe4000f8e00ff */
[----:B------:R-:W-:Y:S03]  /*5930*/  @!UP0 UISETP.NE.AND UP1, UPT, UR14, 0x1, UPT ;  /* 0x000000010e00888c */ /* 0x000fe6000bf25270 */
[----:B------:R-:W-:Y:S01]  /*5940*/  @!UP0 UMOV UR4, UR9 ;  /* 0x0000000900048c82 */ /* 0x000fe20008000000 */
[----:B---3--:R-:W-:Y:S02]  /*5950*/  @!UP0 UISETP.NE.AND UP2, UPT, UR5, 0x1, UPT ;  /* 0x000000010500888c */ /* 0x008fe4000bf45270 */
[----:B------:R-:W-:Y:S01]  /*5960*/  @!UP0 USHF.R.U32.HI UR4, URZ, UR13, UR4 ;  /* 0x0000000dff048299 */ /* 0x000fe20008011604 */
[----:B------:R-:W-:Y:S02]  /*5970*/  @!UP0 UMOV UR6, UR7 ;  /* 0x0000000700068c82 */ /* 0x000fe40008000000 */
[----:B----4-:R-:W-:Y:S02]  /*5980*/  @!UP0 USHF.R.U32.HI UR6, URZ, UR10, UR6 ;  /* 0x0000000aff068299 */ /* 0x010fe40008011606 */
[----:B------:R-:W-:Y:S02]  /*5990*/  @!UP0 USEL UR7, UR38, UR4, !UP2 ;  /* 0x0000000426078287 */ /* 0x000fe4000d000000 */
[----:B------:R-:W-:Y:S04]  /*59a0*/  @!UP0 USEL UR6, UR37, UR6, !UP1 ;  /* 0x0000000625068287 */ /* 0x000fe8000c800000 */
[----:B------:R-:W-:Y:S02]  /*59b0*/  @!UP0 UIADD3 UR4, UPT, UPT, -UR7, UR6, URZ ;  /* 0x0000000607048290 */ /* 0x000fe4000fffe1ff */
[----:B------:R-:W-:Y:S02]  /*59c0*/  @!UP0 UIADD3 UR6, UPT, UPT, UR7, -UR6, URZ ;  /* 0x8000000607068290 */ /* 0x000fe4000fffe0ff */
[----:B------:R-:W-:Y:S02]  /*59d0*/  @!UP0 UIMAD UR38, UR4, UR5, UR38 ;  /* 0x00000005042682a4 */ /* 0x000fe4000f8e0226 */
[----:B------:R-:W-:Y:S02]  /*59e0*/  @!UP0 UIMAD UR37, UR6, UR14, UR37 ;  /* 0x0000000e062582a4 */ /* 0x000fe4000f8e0225 */
[----:B------:R-:W-:Y:S09]  /*59f0*/  ULOP3.LUT UP0, URZ, UR62, 0x90, URZ, 0xc0, !UPT ;  /* 0x000000903eff7892 */ /* 0x000ff2000f80c0ff */
[----:B------:R-:W-:Y:S05]  /*5a00*/  BRA.U !UP0, `(.L_x_93) ;  /* 0x00000001087c7547 */ /* 0x000fea000b800000 */
[----:B------:R-:W2:Y:S01]  /*5a10*/  LDCU.64 UR8, c[0x4][0x80] ;  /* 0x01001000ff0877ac */ /* 0x000ea20008000a00 */
[----:B------:R-:W-:Y:S01]  /*5a20*/  MOV R16, 0x0 ;  /* 0x0000000000107802 */ /* 0x000fe20000000f00 */
[----:B------:R-:W-:Y:S02]  /*5a30*/  HFMA2 R12, -RZ, RZ, 0, 5.9604644775390625e-08 ;  /* 0x00000001ff0c7431 */ /* 0x000fe400000001ff */
[----:B------:R-:W-:Y:S01]  /*5a40*/  IMAD.MOV.U32 R8, RZ, RZ, 0x70 ;  /* 0x00000070ff087424 */ /* 0x000fe200078e00ff */
[----:B------:R3:W4:Y:S01]  /*5a50*/  LDC.64 R14, c[0x4][R16] ;  /* 0x01000000100e7b82 */ /* 0x0007220000000a00 */
[----:B------:R-:W1:Y:S01]  /*5a60*/  LDCU.64 UR6, c[0x4][0x88] ;  /* 0x01001100ff0677ac */ /* 0x000e620008000a00 */
[----:B------:R-:W-:Y:S01]  /*5a70*/  IMAD.MOV.U32 R13, RZ, RZ, RZ ;  /* 0x000000ffff0d7224 */ /* 0x000fe200078e00ff */
[----:B------:R-:W1:Y:S01]  /*5a80*/  LDCU.64 UR4, c[0x4][0x8] ;  /* 0x01000100ff0477ac */ /* 0x000e620008000a00 */
[----:B--2---:R-:W-:Y:S01]  /*5a90*/  MOV R5, UR9 ;  /* 0x0000000900057c02 */ /* 0x004fe20008000f00 */
[----:B------:R-:W-:Y:S01]  /*5aa0*/  IMAD.U32 R4, RZ, RZ, UR8 ;  /* 0x00000008ff047e24 */ /* 0x000fe2000f8e00ff */
[----:B-1----:R-:W-:Y:S01]  /*5ab0*/  MOV R7, UR7 ;  /* 0x0000000700077c02 */ /* 0x002fe20008000f00 */
[----:B------:R-:W-:Y:S01]  /*5ac0*/  IMAD.U32 R6, RZ, RZ, UR6 ;  /* 0x00000006ff067e24 */ /* 0x000fe2000f8e00ff */
[----:B------:R-:W-:Y:S01]  /*5ad0*/  MOV R11, UR5 ;  /* 0x00000005000b7c02 */ /* 0x000fe20008000f00 */
[----:B------:R-:W-:Y:S02]  /*5ae0*/  IMAD.U32 R10, RZ, RZ, UR4 ;  /* 0x00000004ff0a7e24 */ /* 0x000fe4000f8e00ff */
[----:B------:R-:W-:Y:S07]  /*5af0*/  LEPC R20, `(.L_x_94) ;  /* 0x000000001014794e */ /* 0x000fee0000000000 */
[----:B---345:R-:W-:Y:S05]  /*5b00*/  CALL.ABS.NOINC R14 ;  /* 0x000000000e007343 */ /* 0x038fea0003c00000 */
.L_x_94:
[----:B------:R-:W1:Y:S01]  /*5b10*/  LDCU.64 UR8, c[0x4][0x80] ;  /* 0x01001000ff0877ac */ /* 0x000e620008000a00 */
[----:B------:R-:W2:Y:S01]  /*5b20*/  LDC.64 R16, c[0x4][R16] ;  /* 0x0100000010107b82 */ /* 0x000ea20000000a00 */
[----:B------:R-:W-:Y:S02]  /*5b30*/  HFMA2 R12, -RZ, RZ, 0, 5.9604644775390625e-08 ;  /* 0x00000001ff0c7431 */ /* 0x000fe400000001ff */
[----:B------:R-:W-:Y:S02]  /*5b40*/  IMAD.MOV.U32 R8, RZ, RZ, 0x70 ;  /* 0x00000070ff087424 */ /* 0x000fe400078e00ff */
[----:B------:R-:W-:Y:S01]  /*5b50*/  IMAD.MOV.U32 R13, RZ, RZ, RZ ;  /* 0x000000ffff0d7224 */ /* 0x000fe200078e00ff */
[----:B------:R-:W3:Y:S01]  /*5b60*/  LDCU.64 UR6, c[0x4][0x88] ;  /* 0x01001100ff0677ac */ /* 0x000ee20008000a00 */
[----:B------:R-:W4:Y:S01]  /*5b70*/  LDCU.64 UR4, c[0x4][0x8] ;  /* 0x01000100ff0477ac */ /* 0x000f220008000a00 */
[----:B-1----:R-:W-:Y:S02]  /*5b80*/  MOV R4, UR8 ;  /* 0x0000000800047c02 */ /* 0x002fe40008000f00 */
[----:B------:R-:W-:Y:S02]  /*5b90*/  MOV R5, UR9 ;  /* 0x0000000900057c02 */ /* 0x000fe40008000f00 */
[----:B---3--:R-:W-:Y:S01]  /*5ba0*/  MOV R7, UR7 ;  /* 0x0000000700077c02 */ /* 0x008fe20008000f00 */
[----:B------:R-:W-:Y:S01]  /*5bb0*/  IMAD.U32 R6, RZ, RZ, UR6 ;  /* 0x00000006ff067e24 */ /* 0x000fe2000f8e00ff */
[----:B----4-:R-:W-:Y:S01]  /*5bc0*/  MOV R11, UR5 ;  /* 0x00000005000b7c02 */ /* 0x010fe20008000f00 */
[----:B------:R-:W-:Y:S02]  /*5bd0*/  IMAD.U32 R10, RZ, RZ, UR4 ;  /* 0x00000004ff0a7e24 */ /* 0x000fe4000f8e00ff */
[----:B------:R-:W-:Y:S07]  /*5be0*/  LEPC R20, `(.L_x_93) ;  /* 0x000000001014794e */ /* 0x000fee0000000000 */
[----:B--2---:R-:W-:Y:S05]  /*5bf0*/  CALL.ABS.NOINC R16 ;  /* 0x0000000010007343 */ /* 0x004fea0003c00000 */
.L_x_93:
[----:B------:R-:W-:Y:S01]  /*5c00*/  ISETP.NE.U32.AND P3, PT, R126, RZ, PT ;  /* 0x000000ff7e00720c */ /* 0x000fe20003f65070 */
[----:B------:R-:W-:Y:S01]  /*5c10*/  UISETP.NE.AND UP1, UPT, UR63, URZ, UPT ;  /* 0x000000ff3f00728c */ /* 0x000fe2000bf25270 */
[----:B------:R-:W-:Y:S02]  /*5c20*/  ISETP.NE.U32.AND P4, PT, R122, RZ, PT ;  /* 0x000000ff7a00720c */ /* 0x000fe40003f85070 */
[----:B------:R-:W-:Y:S02]  /*5c30*/  ISETP.NE.AND.EX P3, PT, R127, RZ, PT, P3 ;  /* 0x000000ff7f00720c */ /* 0x000fe40003f65330 */
[----:B------:R-:W-:Y:S02]  /*5c40*/  PLOP3.LUT P1, PT, PT, PT, PT, 0x8, 0x80 ;  /* 0x000000000080781c */ /* 0x000fe40003f2e170 */
[----:B------:R-:W-:Y:S02]  /*5c50*/  PLOP3.LUT P0, PT, PT, PT, UP1, 0x80, 0x8 ;  /* 0x000000000008781c */ /* 0x000fe40003f0f018 */
[----:B------:R-:W-:Y:S02]  /*5c60*/  ISETP.NE.AND.EX P4, PT, R123, RZ, PT, P4 ;  /* 0x000000ff7b00720c */ /* 0x000fe40003f85340 */
[----:B------:R-:W2:Y:S09]  /*5c70*/  @UP1 LDCU.64 UR4, c[0x0][0x888] ;  /* 0x00011100ff0417ac */ /* 0x000eb20008000a00 */
[----:B------:R-:W-:Y:S01]  /*5c80*/  @P0 PLOP3.LUT P1, PT, P3, PT, PT, 0x80, 0x8 ;  /* 0x000000000008081c */ /* 0x000fe20001f2f070 */
[----:B--2---:R-:W-:Y:S04]  /*5c90*/  @UP1 UISETP.NE.U32.AND UP0, UPT, UR4, URZ, UPT ;  /* 0x000000ff0400128c */ /* 0x004fe8000bf05070 */
[----:B------:R-:W-:Y:S04]  /*5ca0*/  @UP1 UISETP.NE.AND.EX UP0, UPT, UR5, URZ, UPT, UP0 ;  /* 0x000000ff0500128c */ /* 0x000fe8000bf05300 */
[----:B------:R-:W-:Y:S01]  /*5cb0*/  @UP1 USEL UR4, URZ, 0xffffffff, UP0 ;  /* 0xffffffffff041887 */ /* 0x000fe20008000000 */
[----:B------:R-:W-:Y:S11]  /*5cc0*/  @!P3 BRA `(.L_x_95) ;  /* 0x000000000030b947 */ /* 0x000ff60003800000 */
[----:B------:R-:W-:Y:S01]  /*5cd0*/  ISETP.NE.U32.AND P2, PT, R124, RZ, PT ;  /* 0x000000ff7c00720c */ /* 0x000fe20003f45070 */
[----:B------:R-:W2:Y:S01]  /*5ce0*/  LDCU.64 UR6, c[0x0][0x358] ;  /* 0x00006b00ff0677ac */ /* 0x000ea20008000a00 */
[----:B------:R-:W-:Y:S02]  /*5cf0*/  IMAD.MOV.U32 R129, RZ, RZ, 0x1 ;  /* 0x00000001ff817424 */ /* 0x000fe400078e00ff */
[----:B------:R-:W-:Y:S11]  /*5d00*/  ISETP.NE.AND.EX P2, PT, R125, RZ, PT, P2 ;  /* 0x000000ff7d00720c */ /* 0x000ff60003f45320 */
[----:B------:R-:W-:Y:S02]  /*5d10*/  @!UPT UIADD3 URZ, UPT, UPT, URZ, URZ, URZ ;  /* 0x000000fffffff290 */ /* 0x000fe4000fffe0ff */
[----:B------:R-:W3:Y:S01]  /*5d20*/  @P2 LDC.64 R4, c[0x0][0x888] ;  /* 0x00022200ff042b82 */ /* 0x000ee20000000a00 */
[----:B-1----:R-:W-:Y:S04]  /*5d30*/  @P2 IMAD R0, R126, UR36, RZ ;  /* 0x000000247e002c24 */ /* 0x002fe8000f8e02ff */
[----:B---3--:R-:W-:Y:S04]  /*5d40*/  @P2 IMAD.WIDE R4, R0, 0x4, R4 ;  /* 0x0000000400042825 */ /* 0x008fe800078e0204 */
[----:B------:R-:W-:Y:S01]  /*5d50*/  HFMA2 R0, -RZ, RZ, 0, 5.9604644775390625e-08 ;  /* 0x00000001ff007431 */ /* 0x000fe200000001ff */
[----:B--2--5:R2:W5:Y:S04]  /*5d60*/  @P2 LDG.E R74, desc[UR6][R4.64] ;  /* 0x00000006044a2981 */ /* 0x024568000c1e1900 */
[----:B------:R-:W-:Y:S01]  /*5d70*/  @!P2 PRMT R129, R0, 0x7610, R129 ;  /* 0x000076100081a816 */ /* 0x000fe20000000081 */
[----:B--2---:R-:W3:Y:S06]  /*5d80*/  @!P2 LDC R74, c[0x0][0x880] ;  /* 0x00022000ff4aab82 */ /* 0x004eec0000000800 */
.L_x_95:
[----:B------:R-:W-:Y:S05]  /*5d90*/  @!P4 BRA `(.L_x_96) ;  /* 0x000000000024c947 */ /* 0x000fea0003800000 */
[----:B------:R-:W-:Y:S01]  /*5da0*/  ISETP.NE.U32.AND P2, PT, R120, RZ, PT ;  /* 0x000000ff7800720c */ /* 0x000fe20003f45070 */
[----:B------:R-:W2:Y:S03]  /*5db0*/  LDCU.64 UR6, c[0x0][0x358] ;  /* 0x00006b00ff0677ac */ /* 0x000ea60008000a00 */
[----:B------:R-:W-:Y:S11]  /*5dc0*/  ISETP.NE.AND.EX P2, PT, R121, RZ, PT, P2 ;  /* 0x000000ff7900720c */ /* 0x000ff60003f45320 */
[----:B------:R-:W-:Y:S02]  /*5dd0*/  @!UPT UIADD3 URZ, UPT, UPT, URZ, URZ, URZ ;  /* 0x000000fffffff290 */ /* 0x000fe4000fffe0ff */
[----:B------:R-:W4:Y:S01]  /*5de0*/  @P2 LDC.64 R4, c[0x0][0x8a8] ;  /* 0x00022a00ff042b82 */ /* 0x000f220000000a00 */
[----:B-1----:R-:W-:Y:S04]  /*5df0*/  @P2 IMAD R0, R122, UR36, RZ ;  /* 0x000000247a002c24 */ /* 0x002fe8000f8e02ff */
[----:B----4-:R-:W-:Y:S05]  /*5e00*/  @P2 IMAD.WIDE R4, R0, 0x4, R4 ;  /* 0x0000000400042825 */ /* 0x010fea00078e0204 */
[----:B--2--5:R2:W5:Y:S02]  /*5e10*/  @P2 LDG.E R73, desc[UR6][R4.64] ;  /* 0x0000000604492981 */ /* 0x024564000c1e1900 */
[----:B--2---:R-:W4:Y:S02]  /*5e20*/  @!P2 LDC R73, c[0x0][0x8a0] ;  /* 0x00022800ff49ab82 */ /* 0x004f240000000800 */
.L_x_96:
[----:B---3-5:R-:W-:Y:S01]  /*5e30*/  @P0 FSETP.NEU.AND P4, PT, R74, RZ, PT ;  /* 0x000000ff4a00020b */ /* 0x028fe20003f8d000 */
[----:B-1----:R-:W-:Y:S01]  /*5e40*/  IMAD.U32 R0, RZ, RZ, UR4 ;  /* 0x00000004ff007e24 */ /* 0x002fe2000f8e00ff */
[----:B------:R-:W-:Y:S01]  /*5e50*/  @P0 LOP3.LUT P2, RZ, R129, 0xff, RZ, 0xc0, !PT ;  /* 0x000000ff81ff0812 */ /* 0x000fe2000784c0ff */
[----:B------:R-:W-:Y:S01]  /*5e60*/  BSSY B1, `(.L_x_97) ;  /* 0x0000048000017945 */ /* 0x000fe20003800000 */
[----:B------:R-:W-:Y:S02]  /*5e70*/  @P0 SEL R3, RZ, 0xffffffff, P4 ;  /* 0xffffffffff030807 */ /* 0x000fe40002000000 */
[----:B------:R-:W-:Y:S02]  /*5e80*/  CS2R R118, SRZ ;  /* 0x0000000000767805 */ /* 0x000fe4000001ff00 */
[----:B------:R-:W-:Y:S02]  /*5e90*/  LEA R17, R72, UR46, 0x3 ;  /* 0x0000002e48117c11 */ /* 0x000fe4000f8e18ff */
[----:B------:R-:W-:Y:S02]  /*5ea0*/  CS2R R116, SRZ ;  /* 0x0000000000747805 */ /* 0x000fe4000001ff00 */
[----:B------:R-:W-:Y:S01]  /*5eb0*/  @P1 SEL R3, R0, R3, !P2 ;  /* 0x0000000300031207 */ /* 0x000fe20005000000 */
[----:B------:R-:W-:Y:S01]  /*5ec0*/  IMAD.U32 R0, RZ, RZ, UR45 ;  /* 0x0000002dff007e24 */ /* 0x000fe2000f8e00ff */
[----:B------:R-:W-:Y:S02]  /*5ed0*/  PLOP3.LUT P5, PT, PT, PT, PT, 0x8, 0x80 ;  /* 0x000000000080781c */ /* 0x000fe40003fae170 */
[----:B------:R-:W-:Y:S02]  /*5ee0*/  CS2R R110, SRZ ;  /* 0x00000000006e7805 */ /* 0x000fe4000001ff00 */
[----:B------:R-:W-:Y:S02]  /*5ef0*/  @P0 LOP3.LUT R3, R3, 0x1, RZ, 0xc0, !PT ;  /* 0x0000000103030812 */ /* 0x000fe400078ec0ff */
[----:B------:R-:W-:Y:S02]  /*5f00*/  CS2R R108, SRZ ;  /* 0x00000000006c7805 */ /* 0x000fe4000001ff00 */
[----:B------:R-:W-:Y:S02]  /*5f10*/  LEA R0, R0, UR46, 0x3 ;  /* 0x0000002e00007c11 */ /* 0x000fe4000f8e18ff */
[----:B------:R-:W-:Y:S02]  /*5f20*/  CS2R R102, SRZ ;  /* 0x0000000000667805 */ /* 0x000fe4000001ff00 */
[----:B------:R-:W-:Y:S02]  /*5f30*/  ISETP.NE.U32.OR P6, PT, R3, 0x1, !P0 ;  /* 0x000000010300780c */ /* 0x000fe400047c5470 */
[----:B------:R-:W-:Y:S02]  /*5f40*/  CS2R R100, SRZ ;  /* 0x0000000000647805 */ /* 0x000fe4000001ff00 */
[----:B------:R-:W-:Y:S02]  /*5f50*/  LOP3.LUT R3, R135, 0x1, RZ, 0x3c, !PT ;  /* 0x0000000187037812 */ /* 0x000fe400078e3cff */
[----:B------:R-:W-:Y:S02]  /*5f60*/  CS2R R94, SRZ ;  /* 0x00000000005e7805 */ /* 0x000fe4000001ff00 */
[----:B------:R-:W-:Y:S02]  /*5f70*/  P2R R137, PR, RZ, 0x40 ;  /* 0x00000040ff897803 */ /* 0x000fe40000000000 */
[----:B------:R-:W-:Y:S02]  /*5f80*/  CS2R R92, SRZ ;  /* 0x00000000005c7805 */ /* 0x000fe4000001ff00 */
[----:B------:R-:W-:Y:S02]  /*5f90*/  CS2R R86, SRZ ;  /* 0x0000000000567805 */ /* 0x000fe4000001ff00 */
[----:B------:R-:W-:Y:S02]  /*5fa0*/  CS2R R84, SRZ ;  /* 0x0000000000547805 */ /* 0x000fe4000001ff00 */
[----:B------:R-:W-:Y:S02]  /*5fb0*/  CS2R R78, SRZ ;  /* 0x00000000004e7805 */ /* 0x000fe4000001ff00 */
[----:B------:R-:W-:Y:S02]  /*5fc0*/  CS2R R76, SRZ ;  /* 0x00000000004c7805 */ /* 0x000fe4000001ff00 */
[----:B------:R-:W-:Y:S02]  /*5fd0*/  CS2R R82, SRZ ;  /* 0x0000000000527805 */ /* 0x000fe4000001ff00 */
[----:B------:R-:W-:Y:S02]  /*5fe0*/  CS2R R80, SRZ ;  /* 0x0000000000507805 */ /* 0x000fe4000001ff00 */
[----:B------:R-:W-:Y:S04]  /*5ff0*/  @P6 SHF.L.U32 R4, R3, 0x1f, RZ ;  /* 0x0000001f03046819 */ /* 0x000fe800000006ff */
[----:B------:R1:W2:Y:S02]  /*6000*/  @P6 SYNCS.PHASECHK.TRANS64.TRYWAIT P0, [R0+URZ+0x90], R4 ;  /* 0x00009004000065a7 */ /* 0x0002a400080011ff */
[----:B-1----:R-:W-:Y:S04]  /*6010*/  SHF.L.U32 R4, R134, 0x1f, RZ ;  /* 0x0000001f86047819 */ /* 0x002fe800000006ff */
[----:B------:R1:W3:Y:S01]  /*6020*/  SYNCS.PHASECHK.TRANS64.TRYWAIT P4, [R17+URZ+0xe0], R4 ;  /* 0x0000e004110075a7 */ /* 0x0002e200080811ff */
[----:B--2---:R-:W-:Y:S01]  /*6030*/  @P6 PLOP3.LUT P5, PT, P0, PT, PT, 0x8, 0x80 ;  /* 0x000000000080681c */ /* 0x004fe200007ae170 */
[----:B------:R-:W-:Y:S01]  /*6040*/  @!UPT UIADD3 URZ, UPT, UPT, URZ, URZ, URZ ;  /* 0x000000fffffff290 */ /* 0x000fe2000fffe0ff */
[----:B-1----:R-:W-:Y:S11]  /*6050*/  @!P6 BRA `(.L_x_98) ;  /* 0x0000000000a0e947 */ /* 0x002ff60003800000 */
[----:B------:R-:W-:Y:S01]  /*6060*/  ISETP.NE.U32.AND P0, PT, RZ, UR60, PT ;  /* 0x0000003cff007c0c */ /* 0x000fe2000bf05070 */
[----:B------:R-:W-:Y:S01]  /*6070*/  BSSY B0, `(.L_x_99) ;  /* 0x000000d000007945 */ /* 0x000fe20003800000 */
[----:B------:R-:W-:Y:S02]  /*6080*/  FSETP.NEU.AND P2, PT, R74, RZ, PT ;  /* 0x000000ff4a00720b */ /* 0x000fe40003f4d000 */
[----:B------:R-:W-:Y:S02]  /*6090*/  ISETP.NE.AND.EX P0, PT, RZ, UR61, PT, P0 ;  /* 0x0000003dff007c0c */ /* 0x000fe4000bf05300 */
[----:B------:R-:W-:Y:S02]  /*60a0*/  LOP3.LUT P1, RZ, R129, 0xff, RZ, 0xc0, !PT ;  /* 0x000000ff81ff7812 */ /* 0x000fe4000782c0ff */
[----:B------:R-:W-:Y:S02]  /*60b0*/  SEL R6, RZ, 0xffffffff, P2 ;  /* 0xffffffffff067807 */ /* 0x000fe40001000000 */
[----:B------:R-:W-:Y:S04]  /*60c0*/  SEL R5, RZ, 0xffffffff, P0 ;  /* 0xffffffffff057807 */ /* 0x000fe80000000000 */
[----:B------:R-:W-:Y:S01]  /*60d0*/  @P3 SEL R6, R5, R6, !P1 ;  /* 0x0000000605063207 */ /* 0x000fe20004800000 */
[----:B------:R-:W-:Y:S03]  /*60e0*/  IMAD.U32 R5, RZ, RZ, UR45 ;  /* 0x0000002dff057e24 */ /* 0x000fe6000f8e00ff */
[----:B------:R-:W-:Y:S01]  /*60f0*/  LOP3.LUT R6, R6, 0x1, RZ, 0xc0, !PT ;  /* 0x0000000106067812 */ /* 0x000fe200078ec0ff */
[----:B------:R-:W-:Y:S06]  /*6100*/  @!P5 BRA `(.L_x_100) ;  /* 0x00000000000cd947 */ /* 0x000fec0003800000 */
[----:B------:R-:W-:Y:S04]  /*6110*/  SHF.L.U32 R3, R3, 0x1f, RZ ;  /* 0x0000001f03037819 */ /* 0x000fe800000006ff */
[----:B------:R-:W1:Y:S02]  /*6120*/  SYNCS.PHASECHK.TRANS64.TRYWAIT P0, [R0+URZ+0x90], R3 ;  /* 0x00009003000075a7 */ /* 0x000e6400080011ff */
[----:B-1----:R-:W-:Y:S05]  /*6130*/  @!P0 BRA `(.L_x_101) ;  /* 0x0000002800948947 */ /* 0x002fea0003800000 */
.L_x_100:
[----:B------:R-:W-:Y:S05]  /*6140*/  BSYNC B0 ;  /* 0x0000000000007941 */ /* 0x000fea0003800000 */
.L_x_99:
[----:B------:R-:W-:Y:S02]  /*6150*/  ISETP.NE.U32.AND P0, PT, R6, 0x1, PT ;  /* 0x000000010600780c */ /* 0x000fe40003f05070 */
[----:B------:R-:W-:Y:S02]  /*6160*/  CS2R R82, SRZ ;  /* 0x0000000000527805 */ /* 0x000fe4000001ff00 */
        /* <DEDUP_REMOVED lines=10> */
[----:B------:R-:W-:Y:S01]  /*6210*/  CS2R R108, SRZ ;  /* 0x00000000006c7805 */ /* 0x000fe2000001ff00 */
[----:B-1----:R-:W-:Y:S01]  /*6220*/  @P0 IMAD R0, R5, 0x1c00, R128 ;  /* 0x00001c0005000824 */ /* 0x002fe200078e0280 */
[----:B------:R-:W-:Y:S01]  /*6230*/  CS2R R116, SRZ ;  /* 0x0000000000747805 */ /* 0x000fe2000001ff00 */
[----:B------:R-:W-:Y:S01]  /*6240*/  IMAD.MOV.U32 R118, RZ, RZ, RZ ;  /* 0x000000ffff767224 */ /* 0x000fe200078e00ff */
[----:B------:R-:W-:Y:S05]  /*6250*/  @P0 WARPSYNC.ALL ;  /* 0x0000000000000948 */ /* 0x000fea0003800000 */
[----:B------:R-:W-:Y:S05]  /*6260*/  @P0 LEA R0, R0, UR46, 0x1 ;  /* 0x0000002e00000c11 */ /* 0x000fea000f8e08ff */
[----:B------:R1:W2:Y:S04]  /*6270*/  @P0 LDSM.16.M88.4 R80, [R0+0x200] ;  /* 0x000200000050083b */ /* 0x0002a80000000200 */
[----:B------:R1:W1:Y:S04]  /*6280*/  @P0 LDSM.16.M88.4 R76, [R0+0xa00] ;  /* 0x000a0000004c083b */ /* 0x0002680000000200 */
[----:B------:R1:W1:Y:S04]  /*6290*/  @P0 LDSM.16.M88.4 R84, [R0+0x1200] ;  /* 0x001200000054083b */ /* 0x0002680000000200 */
[----:B------:R1:W1:Y:S04]  /*62a0*/  @P0 LDSM.16.M88.4 R92, [R0+0x1a00] ;  /* 0x001a0000005c083b */ /* 0x0002680000000200 */
[----:B------:R1:W1:Y:S04]  /*62b0*/  @P0 LDSM.16.M88.4 R100, [R0+0x2200] ;  /* 0x002200000064083b */ /* 0x0002680000000200 */
[----:B------:R1:W1:Y:S04]  /*62c0*/  @P0 LDSM.16.M88.4 R108, [R0+0x2a00] ;  /* 0x002a0000006c083b */ /* 0x0002680000000200 */
[----:B------:R1:W1:Y:S02]  /*62d0*/  @P0 LDSM.16.M88.4 R116, [R0+0x3200] ;  /* 0x003200000074083b */ /* 0x0002640000000200 */
.L_x_98:
[----:B------:R-:W-:Y:S05]  /*62e0*/  BSYNC B1 ;  /* 0x0000000000017941 */ /* 0x000fea0003800000 */
.L_x_97:
[----:B-1----:R-:W-:Y:S04]  /*62f0*/  LEA.HI R0, R72, R72, RZ, 0x1 ;  /* 0x0000004848007211 */ /* 0x002fe800078f08ff */
[----:B------:R-:W-:Y:S02]  /*6300*/  SHF.R.U32.HI R3, RZ, 0x1, R0 ;  /* 0x00000001ff037819 */ /* 0x000fe40000011600 */
[----:B------:R-:W-:Y:S03]  /*6310*/  LOP3.LUT R0, R0, 0xffe, RZ, 0xc0, !PT ;  /* 0x00000ffe00007812 */ /* 0x000fe600078ec0ff */
[----:B------:R-:W-:Y:S02]  /*6320*/  IMAD R3, R3, 0x70, R2 ;  /* 0x0000007003037824 */ /* 0x000fe400078e0202 */
[----:B------:R-:W-:Y:S04]  /*6330*/  IMAD.IADD R0, R72, 0x1, -R0 ;  /* 0x0000000148007824 */ /* 0x000fe800078e0a00 */
[----:B------:R-:W-:Y:S05]  /*6340*/  IMAD R16, R0, 0x100000, R3 ;  /* 0x0010000000107824 */ /* 0x000fea00078e0203 */
[----:B------:R-:W-:Y:S04]  /*6350*/  SHF.R.U32.HI R0, RZ, 0x15, R16 ;  /* 0x00000015ff007819 */ /* 0x000fe80000011610 */
[----:B------:R-:W-:Y:S01]  /*6360*/  LOP3.LUT P0, RZ, R0, 0x3, R130, 0x48, !PT ;  /* 0x0000000300ff7812 */ /* 0x000fe20007804882 */
[----:B------:R-:W-:Y:S01]  /*6370*/  @!UPT UIADD3 URZ, UPT, UPT, URZ, URZ, URZ ;  /* 0x000000fffffff290 */ /* 0x000fe2000fffe0ff */
[----:B---3--:R-:W-:Y:S11]  /*6380*/  @P4 BRA `(.L_x_102) ;  /* 0x0000000000084947 */ /* 0x008ff60003800000 */
[----:B------:R-:W1:Y:S02]  /*6390*/  SYNCS.PHASECHK.TRANS64.TRYWAIT P1, [R17+URZ+0xe0], R4 ;  /* 0x0000e004110075a7 */ /* 0x000e6400080211ff */
[----:B-1----:R-:W-:Y:S05]  /*63a0*/  @!P1 BRA `(.L_x_103) ;  /* 0x00000028000c9947 */ /* 0x002fea0003800000 */
.L_x_102:
[----:B------:R-:W-:Y:S05]  /*63b0*/  @!P0 BRA `(.L_x_104) ;  /* 0x0000000000408947 */ /* 0x000fea0003800000 */
[----:B------:R-:W3:Y:S01]  /*63c0*/  LDCU.64 UR8, c[0x4][0x70] ;  /* 0x01000e00ff0877ac */ /* 0x000ee20008000a00 */
[----:B------:R-:W-:Y:S01]  /*63d0*/  MOV R15, 0x0 ;  /* 0x00000000000f7802 */ /* 0x000fe20000000f00 */
[----:B------:R-:W-:Y:S02]  /*63e0*/  HFMA2 R12, -RZ, RZ, 0, 5.9604644775390625e-08 ;  /* 0x00000001ff0c7431 */ /* 0x000fe400000001ff */
[----:B------:R-:W-:Y:S02]  /*63f0*/  IMAD.MOV.U32 R8, RZ, RZ, 0x192 ;  /* 0x00000192ff087424 */ /* 0x000fe400078e00ff */
[----:B------:R-:W-:Y:S01]  /*6400*/  IMAD.MOV.U32 R13, RZ, RZ, RZ ;  /* 0x000000ffff0d7224 */ /* 0x000fe200078e00ff */
[----:B------:R-:W5:Y:S01]  /*6410*/  LDCU.64 UR6, c[0x4][0x78] ;  /* 0x01000f00ff0677ac */ /* 0x000f620008000a00 */
[----:B------:R-:W2:Y:S01]  /*6420*/  LDC.64 R14, c[0x4][R15] ;  /* 0x010000000f0e7b82 */ /* 0x000ea20000000a00 */
[----:B------:R-:W4:Y:S01]  /*6430*/  LDCU.64 UR4, c[0x4][0x10] ;  /* 0x01000200ff0477ac */ /* 0x000f220008000a00 */
[----:B---3--:R-:W-:Y:S01]  /*6440*/  MOV R5, UR9 ;  /* 0x0000000900057c02 */ /* 0x008fe20008000f00 */
[----:B-1----:R-:W-:Y:S01]  /*6450*/  IMAD.U32 R4, RZ, RZ, UR8 ;  /* 0x00000008ff047e24 */ /* 0x002fe2000f8e00ff */
[----:B-----5:R-:W-:Y:S01]  /*6460*/  MOV R7, UR7 ;  /* 0x0000000700077c02 */ /* 0x020fe20008000f00 */
[----:B------:R-:W-:Y:S01]  /*6470*/  IMAD.U32 R6, RZ, RZ, UR6 ;  /* 0x00000006ff067e24 */ /* 0x000fe2000f8e00ff */
[----:B----4-:R-:W-:Y:S01]  /*6480*/  MOV R11, UR5 ;  /* 0x00000005000b7c02 */ /* 0x010fe20008000f00 */
[----:B------:R-:W-:Y:S02]  /*6490*/  IMAD.U32 R10, RZ, RZ, UR4 ;  /* 0x00000004ff0a7e24 */ /* 0x000fe4000f8e00ff */
[----:B------:R-:W-:Y:S07]  /*64a0*/  LEPC R20, `(.L_x_104) ;  /* 0x000000001014794e */ /* 0x000fee0000000000 */
[----:B--2---:R-:W-:Y:S05]  /*64b0*/  CALL.ABS.NOINC R14 ;  /* 0x000000000e007343 */ /* 0x004fea0003c00000 */
.L_x_104:
[----:B------:R-:W-:Y:S05]  /*64c0*/  WARPSYNC.ALL ;  /* 0x0000000000007948 */ /* 0x000fea0003800000 */
[C---:B------:R-:W-:Y:S01]  /*64d0*/  R2UR UR4, R16.reuse ;  /* 0x00000000100472ca */ /* 0x040fe200000e0000 */
[----:B------:R-:W-:Y:S05]  /*64e0*/  VIADD R0, R16, 0x10 ;  /* 0x0000001010007836 */ /* 0x000fea0000000000 */
[----:B------:R-:W-:Y:S04]  /*64f0*/  SHF.R.U32.HI R0, RZ, 0x15, R0 ;  /* 0x00000015ff007819 */ /* 0x000fe80000011600 */
[----:B------:R-:W-:Y:S03]  /*6500*/  LOP3.LUT P0, RZ, R0, 0x3, R130, 0x48, !PT ;  /* 0x0000000300ff7812 */ /* 0x000fe60007804882 */
[----:B------:R-:W3:Y:S10]  /*6510*/  LDTM.16dp256bit.x2 R64, tmem[UR4] ;  /* 0x00000004004079ee */ /* 0x000ef400080a0000 */
[----:B---3--:R-:W-:Y:S05]  /*6520*/  @!P0 BRA `(.L_x_105) ;  /* 0x0000000000408947 */ /* 0x008fea0003800000 */
        /* <DEDUP_REMOVED lines=16> */
.L_x_105:
[----:B------:R-:W-:Y:S05]  /*6630*/  WARPSYNC.ALL ;  /* 0x0000000000007948 */ /* 0x000fea0003800000 */
[C---:B------:R-:W-:Y:S01]  /*6640*/  R2UR UR4, R16.reuse ;  /* 0x00000000100472ca */ /* 0x040fe200000e0000 */
[----:B------:R-:W-:Y:S05]  /*6650*/  VIADD R0, R16, 0x20 ;  /* 0x0000002010007836 */ /* 0x000fea0000000000 */
[----:B------:R-:W-:Y:S04]  /*6660*/  SHF.R.U32.HI R0, RZ, 0x15, R0 ;  /* 0x00000015ff007819 */ /* 0x000fe80000011600 */
[----:B------:R-:W-:Y:S03]  /*6670*/  LOP3.LUT P0, RZ, R0, 0x3, R130, 0x48, !PT ;  /* 0x0000000300ff7812 */ /* 0x000fe60007804882 */
[----:B------:R-:W3:Y:S10]  /*6680*/  LDTM.16dp256bit.x2 R56, tmem[UR4+0x10] ;  /* 0x00001004003879ee */ /* 0x000ef400080a0000 */
        /* <DEDUP_REMOVED lines=17> */
.L_x_106:
        /* <DEDUP_REMOVED lines=23> */
.L_x_107:
        /* <DEDUP_REMOVED lines=23> */
.L_x_108:
        /* <DEDUP_REMOVED lines=23> */
.L_x_109:
        /* <DEDUP_REMOVED lines=23> */
.L_x_110:
[----:B------:R-:W-:Y:S01]  /*6d60*/  ISETP.NE.AND P0, PT, R136, RZ, PT ;  /* 0x000000ff8800720c */ /* 0x000fe20003f05270 */
[----:B------:R-:W-:Y:S05]  /*6d70*/  WARPSYNC.ALL ;  /* 0x0000000000007948 */ /* 0x000fea0003800000 */
[----:B------:R-:W-:Y:S01]  /*6d80*/  HADD2.F32 R75, -RZ, R79.H0_H0 ;  /* 0x2000004fff4b7230 */ /* 0x000fe20000004100 */
[----:B------:R-:W-:Y:S01]  /*6d90*/  R2UR UR4, R16 ;  /* 0x00000000100472ca */ /* 0x000fe200000e0000 */
[C---:B----4-:R-:W-:Y:S01]  /*6da0*/  FMUL R0, R73.reuse, R64 ;  /* 0x0000004049007220 */ /* 0x050fe20000400000 */
[--C-:B--2---:R-:W-:Y:S02]  /*6db0*/  HADD2.F32 R64, -RZ, R80.reuse.H0_H0 ;  /* 0x20000050ff407230 */ /* 0x104fe40000004100 */
[C---:B------:R-:W-:Y:S01]  /*6dc0*/  FMUL R3, R73.reuse, R65 ;  /* 0x0000004149037220 */ /* 0x040fe20000400000 */
[----:B------:R-:W-:Y:S02]  /*6dd0*/  HADD2.F32 R65, -RZ, R80.H1_H1 ;  /* 0x30000050ff417230 */ /* 0x000fe40000004100 */
[C---:B------:R-:W-:Y:S01]  /*6de0*/  FMUL R12, R73.reuse, R66 ;  /* 0x00000042490c7220 */ /* 0x040fe20000400000 */
[--C-:B------:R-:W-:Y:S02]  /*6df0*/  HADD2.F32 R66, -RZ, R81.reuse.H0_H0 ;  /* 0x20000051ff427230 */ /* 0x100fe40000004100 */
[C---:B------:R-:W-:Y:S01]  /*6e00*/  FFMA R0, R74.reuse, R64, R0 ;  /* 0x000000404a007223 */ /* 0x040fe20000000000 */
[C---:B------:R-:W-:Y:S01]  /*6e10*/  FMUL R13, R73.reuse, R67 ;  /* 0x00000043490d7220 */ /* 0x040fe20000400000 */
[----:B------:R-:W-:Y:S02]  /*6e20*/  HADD2.F32 R67, -RZ, R81.H1_H1 ;  /* 0x30000051ff437230 */ /* 0x000fe40000004100 */
[C---:B------:R-:W-:Y:S01]  /*6e30*/  FFMA R3, R74.reuse, R65, R3 ;  /* 0x000000414a037223 */ /* 0x040fe20000000003 */
[C---:B------:R-:W-:Y:S01]  /*6e40*/  FFMA R12, R74.reuse, R66, R12 ;  /* 0x000000424a0c7223 */ /* 0x040fe2000000000c */
[----:B------:R-:W-:Y:S01]  /*6e50*/  FMUL R14, R73, R68 ;  /* 0x00000044490e7220 */ /* 0x000fe20000400000 */
[----:B-1----:R-:W1:Y:S01]  /*6e60*/  LDTM.16dp256bit.x2 R4, tmem[UR4+0x60] ;  /* 0x00006004000479ee */ /* 0x002e6200080a0000 */
[----:B------:R-:W-:Y:S01]  /*6e70*/  NOP ;  /* 0x0000000000007918 */ /* 0x000fe20000000000 */
[----:B------:R-:W-:Y:S01]  /*6e80*/  F2FP.F16.F32.PACK_AB R64, R3, R0 ;  /* 0x000000000340723e */ /* 0x000fe200000000ff */
[C---:B------:R-:W-:Y:S01]  /*6e90*/  FFMA R13, R74.reuse, R67, R13 ;  /* 0x000000434a0d7223 */ /* 0x040fe2000000000d */
[--C-:B------:R-:W-:Y:S02]  /*6ea0*/  HADD2.F32 R68, -RZ, R82.reuse.H0_H0 ;  /* 0x20000052ff447230 */ /* 0x100fe40000004100 */
[----:B------:R-:W-:Y:S01]  /*6eb0*/  FMUL R15, R73, R69 ;  /* 0x00000045490f7220 */ /* 0x000fe20000400000 */
[----:B------:R-:W-:Y:S01]  /*6ec0*/  R2UR UR5, R17 ;  /* 0x00000000110572ca */ /* 0x000fe200000e0000 */
[----:B------:R-:W-:Y:S01]  /*6ed0*/  FMUL R16, R73, R70 ;  /* 0x0000004649107220 */ /* 0x000fe20000400000 */
[----:B------:R-:W-:Y:S01]  /*6ee0*/  HADD2.F32 R69, -RZ, R82.H1_H1 ;  /* 0x30000052ff457230 */ /* 0x000fe20000004100 */
[----:B------:R-:W-:Y:S01]  /*6ef0*/  F2FP.F16.F32.PACK_AB R65, R13, R12 ;  /* 0x0000000c0d41723e */ /* 0x000fe200000000ff */
[C---:B------:R-:W-:Y:S01]  /*6f00*/  FFMA R14, R74.reuse, R68, R14 ;  /* 0x000000444a0e7223 */ /* 0x040fe2000000000e */
[C---:B------:R-:W-:Y:S01]  /*6f10*/  FMUL R17, R73.reuse, R71 ;  /* 0x0000004749117220 */ /* 0x040fe20000400000 */
[--C-:B------:R-:W-:Y:S02]  /*6f20*/  HADD2.F32 R70, -RZ, R83.reuse.H0_H0 ;  /* 0x20000053ff467230 */ /* 0x100fe40000004100 */
[C---:B------:R-:W-:Y:S01]  /*6f30*/  FFMA R15, R74.reuse, R69, R15 ;  /* 0x000000454a0f7223 */ /* 0x040fe2000000000f */
[----:B------:R-:W-:Y:S02]  /*6f40*/  HADD2.F32 R71, -RZ, R83.H1_H1 ;  /* 0x30000053ff477230 */ /* 0x000fe40000004100 */
[C---:B------:R-:W-:Y:S01]  /*6f50*/  FMUL R20, R73.reuse, R58 ;  /* 0x0000003a49147220 */ /* 0x040fe20000400000 */
[----:B------:R-:W-:Y:S01]  /*6f60*/  FMUL R21, R73, R59 ;  /* 0x0000003b49157220 */ /* 0x000fe20000400000 */
[--C-:B------:R-:W-:Y:S01]  /*6f70*/  HADD2.F32 R58, -RZ, R76.reuse.H0_H0 ;  /* 0x2000004cff3a7230 */ /* 0x100fe20000004100 */
[----:B------:R-:W-:Y:S01]  /*6f80*/  F2FP.F16.F32.PACK_AB R66, R15, R14 ;  /* 0x0000000e0f42723e */ /* 0x000fe200000000ff */
[C---:B------:R-:W-:Y:S01]  /*6f90*/  FFMA R16, R74.reuse, R70, R16 ;  /* 0x000000464a107223 */ /* 0x040fe20000000010 */
[C---:B------:R-:W-:Y:S01]  /*6fa0*/  FFMA R17, R74.reuse, R71, R17 ;  /* 0x000000474a117223 */ /* 0x040fe20000000011 */
[----:B------:R-:W-:Y:S01]  /*6fb0*/  UIADD3 UR4, UPT, UPT, UR5, 0x100, URZ ;  /* 0x0000010005047890 */ /* 0x000fe2000fffe0ff */
[C---:B------:R-:W-:Y:S01]  /*6fc0*/  FMUL R18, R73.reuse, R56 ;  /* 0x0000003849127220 */ /* 0x040fe20000400000 */
[----:B------:R-:W-:Y:S02]  /*6fd0*/  HADD2.F32 R59, -RZ, R76.H1_H1 ;  /* 0x3000004cff3b7230 */ /* 0x000fe40000004100 */
[----:B------:R-:W-:Y:S01]  /*6fe0*/  FMUL R22, R73, R60 ;  /* 0x0000003c49167220 */ /* 0x000fe20000400000 */
[----:B------:R-:W-:Y:S01]  /*6ff0*/  UPRMT UR4, UR44, 0x654, UR4 ;  /* 0x000006542c047896 */ /* 0x000fe20008000004 */
[----:B------:R-:W-:Y:S01]  /*7000*/  F2FP.F16.F32.PACK_AB R67, R17, R16 ;  /* 0x000000101143723e */ /* 0x000fe200000000ff */
[C---:B------:R-:W-:Y:S01]  /*7010*/  FFMA R18, R74.reuse, R58, R18 ;  /* 0x0000003a4a127223 */ /* 0x040fe20000000012 */
[--C-:B------:R-:W-:Y:S02]  /*7020*/  HADD2.F32 R60, -RZ, R77.reuse.H0_H0 ;  /* 0x2000004dff3c7230 */ /* 0x100fe40000004100 */
[C---:B------:R-:W-:Y:S01]  /*7030*/  FMUL R19, R73.reuse, R57 ;  /* 0x0000003949137220 */ /* 0x040fe20000400000 */
[C---:B------:R-:W-:Y:S01]  /*7040*/  FMUL R23, R73.reuse, R61 ;  /* 0x0000003d49177220 */ /* 0x040fe20000400000 */
[----:B------:R-:W-:Y:S02]  /*7050*/  HADD2.F32 R61, -RZ, R77.H1_H1 ;  /* 0x3000004dff3d7230 */ /* 0x000fe40000004100 */
[----:B------:R-:W-:Y:S01]  /*7060*/  FMUL R56, R73, R62 ;  /* 0x0000003e49387220 */ /* 0x000fe20000400000 */
[C---:B------:R-:W-:Y:S01]  /*7070*/  FFMA R19, R74.reuse, R59, R19 ;  /* 0x0000003b4a137223 */ /* 0x040fe20000000013 */
[--C-:B------:R-:W-:Y:S01]  /*7080*/  HADD2.F32 R62, -RZ, R78.reuse.H0_H0 ;  /* 0x2000004eff3e7230 */ /* 0x100fe20000004100 */
[----:B-1----:R-:W-:Y:S01]  /*7090*/  SYNCS.ARRIVE.TRANS64.RED.A1T0 RZ, [UR4], RZ ;  /* 0x000000ffffff79a7 */ /* 0x002fe20008100404 */
[C---:B------:R-:W-:Y:S01]  /*70a0*/  FFMA R20, R74.reuse, R60, R20 ;  /* 0x0000003c4a147223 */ /* 0x040fe20000000014 */
[C---:B------:R-:W-:Y:S01]  /*70b0*/  FFMA R21, R74.reuse, R61, R21 ;  /* 0x0000003d4a157223 */ /* 0x040fe20000000015 */
[----:B------:R-:W-:Y:S01]  /*70c0*/  HADD2.F32 R76, -RZ, R79.H1_H1 ;  /* 0x3000004fff4c7230 */ /* 0x000fe20000004100 */
[----:B------:R-:W-:Y:S01]  /*70d0*/  F2FP.F16.F32.PACK_AB R12, R19, R18 ;  /* 0x00000012130c723e */ /* 0x000fe200000000ff */
[C---:B------:R-:W-:Y:S01]  /*70e0*/  FFMA R22, R74.reuse, R62, R22 ;  /* 0x0000003e4a167223 */ /* 0x040fe20000000016 */
[----:B------:R-:W-:Y:S01]  /*70f0*/  FMUL R57, R73, R63 ;  /* 0x0000003f49397220 */ /* 0x000fe20000400000 */
[----:B------:R-:W-:Y:S01]  /*7100*/  HADD2.F32 R63, -RZ, R78.H1_H1 ;  /* 0x3000004eff3f7230 */ /* 0x000fe20000004100 */
[----:B------:R-:W-:Y:S01]  /*7110*/  F2FP.F16.F32.PACK_AB R13, R21, R20 ;  /* 0x00000014150d723e */ /* 0x000fe200000000ff */
[--C-:B------:R-:W-:Y:S02]  /*7120*/  HADD2.F32 R77, -RZ, R84.reuse.H0_H0 ;  /* 0x20000054ff4d7230 */ /* 0x100fe40000004100 */
[C---:B------:R-:W-:Y:S01]  /*7130*/  FMUL R48, R73.reuse, R48 ;  /* 0x0000003049307220 */ /* 0x040fe20000400000 */
[----:B------:R-:W-:Y:S02]  /*7140*/  HADD2.F32 R78, -RZ, R84.H1_H1 ;  /* 0x30000054ff4e7230 */ /* 0x000fe40000004100 */
[C---:B------:R-:W-:Y:S01]  /*7150*/  FFMA R23, R74.reuse, R63, R23 ;  /* 0x0000003f4a177223 */ /* 0x040fe20000000017 */
[C---:B------:R-:W-:Y:S01]  /*7160*/  FFMA R56, R74.reuse, R75, R56 ;  /* 0x0000004b4a387223 */ /* 0x040fe20000000038 */
[C---:B------:R-:W-:Y:S01]  /*7170*/  FFMA R57, R74.reuse, R76, R57 ;  /* 0x0000004c4a397223 */ /* 0x040fe20000000039 */
[C---:B------:R-:W-:Y:S01]  /*7180*/  FFMA R48, R74.reuse, R77, R48 ;  /* 0x0000004d4a307223 */ /* 0x040fe20000000030 */
[----:B------:R-:W-:Y:S01]  /*7190*/  FMUL R49, R73, R49 ;  /* 0x0000003149317220 */ /* 0x000fe20000400000 */
[--C-:B------:R-:W-:Y:S01]  /*71a0*/  HADD2.F32 R79, -RZ, R85.reuse.H0_H0 ;  /* 0x20000055ff4f7230 */ /* 0x100fe20000004100 */
[----:B------:R-:W-:Y:S01]  /*71b0*/  F2FP.F16.F32.PACK_AB R14, R23, R22 ;  /* 0x00000016170e723e */ /* 0x000fe200000000ff */
[----:B------:R-:W-:Y:S01]  /*71c0*/  FMUL R50, R73, R50 ;  /* 0x0000003249327220 */ /* 0x000fe20000400000 */
[----:B------:R-:W-:Y:S01]  /*71d0*/  HADD2.F32 R80, -RZ, R85.H1_H1 ;  /* 0x30000055ff507230 */ /* 0x000fe20000004100 */
[----:B------:R-:W-:Y:S01]  /*71e0*/  F2FP.F16.F32.PACK_AB R15, R57, R56 ;  /* 0x00000038390f723e */ /* 0x000fe200000000ff */
[C---:B------:R-:W-:Y:S01]  /*71f0*/  FFMA R49, R74.reuse, R78, R49 ;  /* 0x0000004e4a317223 */ /* 0x040fe20000000031 */
[C---:B------:R-:W-:Y:S01]  /*7200*/  FFMA R50, R74.reuse, R79, R50 ;  /* 0x0000004f4a327223 */ /* 0x040fe20000000032 */
[C---:B------:R-:W-:Y:S01]  /*7210*/  FMUL R51, R73.reuse, R51 ;  /* 0x0000003349337220 */ /* 0x040fe20000400000 */
[--C-:B------:R-:W-:Y:S02]  /*7220*/  HADD2.F32 R81, -RZ, R86.reuse.H0_H0 ;  /* 0x20000056ff517230 */ /* 0x100fe40000004100 */
        /* <DEDUP_REMOVED lines=37> */
[----:B------:R-:W-:Y:S01]  /*7480*/  MOV R0, UR45 ;  /* 0x0000002d00007c02 */ /* 0x000fe20008000f00 */
[C---:B------:R-:W-:Y:S01]  /*7490*/  FFMA R45, R74.reuse, R90, R45 ;  /* 0x0000005a4a2d7223 */ /* 0x040fe2000000002d */
[----:B------:R-:W-:Y:S01]  /*74a0*/  F2FP.F16.F32.PACK_AB R41, R43, R42 ;  /* 0x0000002a2b29723e */ /* 0x000fe200000000ff */
[----:B------:R-:W-:Y:S01]  /*74b0*/  FFMA R46, R74, R91, R46 ;  /* 0x0000005b4a2e7223 */ /* 0x000fe2000000002e */
[----:B------:R-:W-:Y:S01]  /*74c0*/  FMUL R47, R73, R47 ;  /* 0x0000002f492f7220 */ /* 0x000fe20000400000 */
[--C-:B------:R-:W-:Y:S01]  /*74d0*/  HADD2.F32 R93, -RZ, R100.reuse.H0_H0 ;  /* 0x20000064ff5d7230 */ /* 0x100fe20000004100 */
[----:B------:R-:W-:Y:S01]  /*74e0*/  F2FP.F16.F32.PACK_AB R42, R45, R44 ;  /* 0x0000002c2d2a723e */ /* 0x000fe200000000ff */
[----:B------:R-:W-:Y:S02]  /*74f0*/  IMAD R0, R0, 0x1c00, R128 ;  /* 0x00001c0000007824 */ /* 0x000fe400078e0280 */
[----:B------:R-:W-:Y:S01]  /*7500*/  FFMA R47, R74, R92, R47 ;  /* 0x0000005c4a2f7223 */ /* 0x000fe2000000002f */
[C---:B------:R-:W-:Y:S01]  /*7510*/  FMUL R32, R73.reuse, R32 ;  /* 0x0000002049207220 */ /* 0x040fe20000400000 */
[----:B------:R-:W-:Y:S02]  /*7520*/  HADD2.F32 R94, -RZ, R100.H1_H1 ;  /* 0x30000064ff5e7230 */ /* 0x000fe40000004100 */
[----:B------:R-:W-:Y:S01]  /*7530*/  FMUL R33, R73, R33 ;  /* 0x0000002149217220 */ /* 0x000fe20000400000 */
[--C-:B------:R-:W-:Y:S01]  /*7540*/  HADD2.F32 R95, -RZ, R101.reuse.H0_H0 ;  /* 0x20000065ff5f7230 */ /* 0x100fe20000004100 */
[----:B------:R-:W-:Y:S01]  /*7550*/  LEA R0, R0, UR46, 0x1 ;  /* 0x0000002e00007c11 */ /* 0x000fe2000f8e08ff */
[C---:B------:R-:W-:Y:S01]  /*7560*/  FFMA R32, R74.reuse, R93, R32 ;  /* 0x0000005d4a207223 */ /* 0x040fe20000000020 */
[----:B------:R-:W-:Y:S01]  /*7570*/  F2FP.F16.F32.PACK_AB R43, R47, R46 ;  /* 0x0000002e2f2b723e */ /* 0x000fe200000000ff */
[C---:B------:R-:W-:Y:S01]  /*7580*/  FFMA R33, R74.reuse, R94, R33 ;  /* 0x0000005e4a217223 */ /* 0x040fe20000000021 */
[C---:B------:R-:W-:Y:S01]  /*7590*/  FMUL R34, R73.reuse, R34 ;  /* 0x0000002249227220 */ /* 0x040fe20000400000 */
[----:B------:R-:W-:Y:S01]  /*75a0*/  HADD2.F32 R96, -RZ, R101.H1_H1 ;  /* 0x30000065ff607230 */ /* 0x000fe20000004100 */
[----:B------:R1:W-:Y:S01]  /*75b0*/  STSM.16.M88.4 [R0+0x200], R64 ;  /* 0x0002004000007844 */ /* 0x0003e20000000200 */
[----:B------:R-:W-:Y:S01]  /*75c0*/  FMUL R35, R73, R35 ;  /* 0x0000002349237220 */ /* 0x000fe20000400000 */
[--C-:B------:R-:W-:Y:S01]  /*75d0*/  HADD2.F32 R97, -RZ, R102.reuse.H0_H0 ;  /* 0x20000066ff617230 */ /* 0x100fe20000004100 */
[----:B------:R-:W-:Y:S05]  /*75e0*/  F2FP.F16.F32.PACK_AB R32, R33, R32 ;  /* 0x000000202120723e */ /* 0x000fea00000000ff */
[----:B------:R1:W-:Y:S01]  /*75f0*/  STSM.16.M88.4 [R0+0xa00], R12 ;  /* 0x000a000c00007844 */ /* 0x0003e20000000200 */
[C---:B------:R-:W-:Y:S01]  /*7600*/  FFMA R34, R74.reuse, R95, R34 ;  /* 0x0000005f4a227223 */ /* 0x040fe20000000022 */
[C---:B------:R-:W-:Y:S01]  /*7610*/  FFMA R35, R74.reuse, R96, R35 ;  /* 0x000000604a237223 */ /* 0x040fe20000000023 */
[C---:B------:R-:W-:Y:S01]  /*7620*/  FMUL R36, R73.reuse, R36 ;  /* 0x0000002449247220 */ /* 0x040fe20000400000 */
[----:B------:R-:W-:Y:S04]  /*7630*/  HADD2.F32 R98, -RZ, R102.H1_H1 ;  /* 0x30000066ff627230 */ /* 0x000fe80000004100 */
        /* <DEDUP_REMOVED lines=8> */
[----:B------:R-:W-:Y:S02]  /*76c0*/  HADD2.F32 R100, -RZ, R103.H1_H1 ;  /* 0x30000067ff647230 */ /* 0x000fe40000004100 */
[----:B------:R-:W-:Y:S01]  /*76d0*/  FMUL R39, R73, R39 ;  /* 0x0000002749277220 */ /* 0x000fe20000400000 */
[--C-:B------:R-:W-:Y:S01]  /*76e0*/  HADD2.F32 R101, -RZ, R108.reuse.H0_H0 ;  /* 0x2000006cff657230 */ /* 0x100fe20000004100 */
[----:B------:R-:W-:Y:S01]  /*76f0*/  F2FP.F16.F32.PACK_AB R34, R37, R36 ;  /* 0x000000242522723e */ /* 0x000fe200000000ff */
        /* <DEDUP_REMOVED lines=10> */
[----:B------:R-:W-:Y:S01]  /*77a0*/  HADD2.F32 R104, -RZ, R109.H1_H1 ;  /* 0x3000006dff687230 */ /* 0x000fe20000004100 */
[----:B------:R1:W-:Y:S01]  /*77b0*/  STSM.16.M88.4 [R0+0x2200], R32 ;  /* 0x0022002000007844 */ /* 0x0003e20000000200 */
        /* <DEDUP_REMOVED lines=14> */
[C---:B------:R-:W-:Y:S01]  /*78a0*/  FMUL R31, R73.reuse, R31 ;  /* 0x0000001f491f7220 */ /* 0x040fe20000400000 */
[--C-:B------:R-:W-:Y:S02]  /*78b0*/  HADD2.F32 R109, -RZ, R116.reuse.H0_H0 ;  /* 0x20000074ff6d7230 */ /* 0x100fe40000004100 */
[C---:B------:R-:W-:Y:S01]  /*78c0*/  FMUL R4, R73.reuse, R4 ;  /* 0x0000000449047220 */ /* 0x040fe20000400000 */
[----:B------:R-:W-:Y:S02]  /*78d0*/  HADD2.F32 R110, -RZ, R116.H1_H1 ;  /* 0x30000074ff6e7230 */ /* 0x000fe40000004100 */
[C---:B------:R-:W-:Y:S01]  /*78e0*/  FMUL R5, R73.reuse, R5 ;  /* 0x0000000549057220 */ /* 0x040fe20000400000 */
[--C-:B------:R-:W-:Y:S02]  /*78f0*/  HADD2.F32 R111, -RZ, R117.reuse.H0_H0 ;  /* 0x20000075ff6f7230 */ /* 0x100fe40000004100 */
[C---:B------:R-:W-:Y:S01]  /*7900*/  FFMA R30, R74.reuse, R107, R30 ;  /* 0x0000006b4a1e7223 */ /* 0x040fe2000000001e */
[----:B------:R-:W-:Y:S02]  /*7910*/  HADD2.F32 R112, -RZ, R117.H1_H1 ;  /* 0x30000075ff707230 */ /* 0x000fe40000004100 */
[C---:B------:R-:W-:Y:S01]  /*7920*/  FMUL R6, R73.reuse, R6 ;  /* 0x0000000649067220 */ /* 0x040fe20000400000 */
[C---:B------:R-:W-:Y:S01]  /*7930*/  FFMA R31, R74.reuse, R108, R31 ;  /* 0x0000006c4a1f7223 */ /* 0x040fe2000000001f */
[--C-:B------:R-:W-:Y:S02]  /*7940*/  HADD2.F32 R113, -RZ, R118.reuse.H0_H0 ;  /* 0x20000076ff717230 */ /* 0x100fe40000004100 */
[C---:B------:R-:W-:Y:S01]  /*7950*/  FMUL R7, R73.reuse, R7 ;  /* 0x0000000749077220 */ /* 0x040fe20000400000 */
        /* <DEDUP_REMOVED lines=10> */
[----:B------:R-:W-:Y:S01]  /*7a00*/  FMUL R11, R73, R11 ;  /* 0x0000000b490b7220 */ /* 0x000fe20000400000 */
[C---:B------:R-:W-:Y:S01]  /*7a10*/  FFMA R8, R74.reuse, R113, R8 ;  /* 0x000000714a087223 */ /* 0x040fe20000000008 */
[C---:B------:R-:W-:Y:S01]  /*7a20*/  FFMA R9, R74.reuse, R114, R9 ;  /* 0x000000724a097223 */ /* 0x040fe20000000009 */
[C---:B------:R-:W-:Y:S01]  /*7a30*/  FFMA R10, R74.reuse, R115, R10 ;  /* 0x000000734a0a7223 */ /* 0x040fe2000000000a */
[----:B------:R-:W-:Y:S01]  /*7a40*/  FFMA R11, R74, R116, R11 ;  /* 0x000000744a0b7223 */ /* 0x000fe2000000000b */
[----:B------:R-:W-:Y:S01]  /*7a50*/  F2FP.F16.F32.PACK_AB R26, R29, R28 ;  /* 0x0000001c1d1a723e */ /* 0x000fe200000000ff */
[----:B------:R-:W-:Y:S01]  /*7a60*/  UIADD3 UR7, UPT, UPT, UR45, 0x1, URZ ;  /* 0x000000012d077890 */ /* 0x000fe2000fffe0ff */
[----:B------:R-:W-:Y:S01]  /*7a70*/  F2FP.F16.F32.PACK_AB R27, R31, R30 ;  /* 0x0000001e1f1b723e */ /* 0x000fe200000000ff */
[----:B------:R-:W-:Y:S01]  /*7a80*/  BSSY.RECONVERGENT B0, `(.L_x_111) ;  /* 0x0000035000007945 */ /* 0x000fe20003800200 */
[----:B------:R-:W-:Y:S02]  /*7a90*/  F2FP.F16.F32.PACK_AB R4, R5, R4 ;  /* 0x000000040504723e */ /* 0x000fe400000000ff */
[----:B------:R-:W-:Y:S01]  /*7aa0*/  F2FP.F16.F32.PACK_AB R5, R7, R6 ;  /* 0x000000060705723e */ /* 0x000fe200000000ff */
[----:B------:R1:W-:Y:S01]  /*7ab0*/  STSM.16.M88.4 [R0+0x2a00], R24 ;  /* 0x002a001800007844 */ /* 0x0003e20000000200 */
[----:B------:R-:W-:Y:S02]  /*7ac0*/  F2FP.F16.F32.PACK_AB R6, R9, R8 ;  /* 0x000000080906723e */ /* 0x000fe400000000ff */
[----:B------:R-:W-:Y:S05]  /*7ad0*/  F2FP.F16.F32.PACK_AB R7, R11, R10 ;  /* 0x0000000a0b07723e */ /* 0x000fea00000000ff */
[----:B------:R1:W-:Y:S01]  /*7ae0*/  STSM.16.M88.4 [R0+0x3200], R4 ;  /* 0x0032000400007844 */ /* 0x0003e20000000200 */
[----:B------:R-:W-:Y:S01]  /*7af0*/  @!PT LDS RZ, [RZ] ;  /* 0x00000000fffff984 */ /* 0x000fe20000000800 */
[----:B------:R-:W-:Y:S01]  /*7b00*/  @!PT LDS RZ, [RZ] ;  /* 0x00000000fffff984 */ /* 0x000fe20000000800 */
[----:B------:R-:W-:Y:S01]  /*7b10*/  @!PT LDS RZ, [RZ] ;  /* 0x00000000fffff984 */ /* 0x000fe20000000800 */
[----:B------:R-:W-:Y:S01]  /*7b20*/  @!PT LDS RZ, [RZ] ;  /* 0x00000000fffff984 */ /* 0x000fe20000000800 */
[----:B------:R2:W-:Y:S07]  /*7b30*/  MEMBAR.ALL.CTA ;  /* 0x0000000000007992 */ /* 0x0005ee0000008000 */
[----:B--2---:R-:W2:Y:S02]  /*7b40*/  FENCE.VIEW.ASYNC.S ;  /* 0x00000000000073c6 */ /* 0x004ea40000000000 */
[----:B--2---:R-:W-:Y:S06]  /*7b50*/  BAR.SYNC.DEFER_BLOCKING 0x1, 0x80 ;  /* 0x0042000000007b1d */ /* 0x004fec0000010000 */
[----:B------:R-:W-:Y:S05]  /*7b60*/  @P0 BRA `(.L_x_112) ;  /* 0x0000000000980947 */ /* 0x000fea0003800000 */
[----:B------:R-:W2:Y:S01]  /*7b70*/  LDCU.64 UR12, c[0x0][0x348] ;  /* 0x00006900ff0c77ac */ /* 0x000ea20008000a00 */
[----:B------:R-:W-:Y:S02]  /*7b80*/  UIMAD UR6, UR45, 0x3800, UR46 ;  /* 0x000038002d0678a4 */ /* 0x000fe4000f8e022e */
[----:B------:R-:W-:Y:S02]  /*7b90*/  UIMAD UR9, UR48, 0x70, URZ ;  /* 0x00000070300978a4 */ /* 0x000fe4000f8e02ff */
[----:B------:R-:W-:Y:S02]  /*7ba0*/  USHF.L.U32 UR10, UR47, 0x6, URZ ;  /* 0x000000062f0a7899 */ /* 0x000fe400080006ff */
[----:B------:R-:W-:Y:S01]  /*7bb0*/  UIADD3 UR8, UPT, UPT, UR6, 0x200, URZ ;  /* 0x0000020006087890 */ /* 0x000fe2000fffe0ff */
[----:B------:R-:W-:Y:S01]  /*7bc0*/  UMOV UR11, UR36 ;  /* 0x00000024000b7c82 */ /* 0x000fe20008000000 */
[----:B------:R-:W-:Y:S01]  /*7bd0*/  UMOV UR15, UR36 ;  /* 0x00000024000f7c82 */ /* 0x000fe20008000000 */
[----:B------:R-:W-:Y:S02]  /*7be0*/  UIADD3 UR25, UPT, UPT, UR9, 0x20, URZ ;  /* 0x0000002009197890 */ /* 0x000fe4000fffe0ff */
[----:B------:R-:W-:Y:S01]  /*7bf0*/  UMOV UR14, UR10 ;  /* 0x0000000a000e7c82 */ /* 0x000fe20008000000 */
[----:B------:R-:W-:Y:S02]  /*7c00*/  UIADD3 UR24, UPT, UPT, UR6, 0x1200, URZ ;  /* 0x0000120006187890 */ /* 0x000fe4000fffe0ff */
[----:B--2---:R-:W-:Y:S02]  /*7c10*/  UIADD3 UR4, UP0, UPT, UR12, 0x680, URZ ;  /* 0x000006800c047890 */ /* 0x004fe4000ff1e0ff */
[----:B------:R-:W-:Y:S02]  /*7c20*/  UIADD3 UR12, UPT, UPT, UR6, 0xa00, URZ ;  /* 0x00000a00060c7890 */ /* 0x000fe4000fffe0ff */
[----:B------:R-:W-:Y:S02]  /*7c30*/  UIADD3.X UR5, UPT, UPT, URZ, UR13, URZ, UP0, !UPT ;  /* 0x0000000dff057290 */ /* 0x000fe400087fe4ff */
[----:B------:R-:W-:Y:S01]  /*7c40*/  UIADD3 UR13, UPT, UPT, UR9, 0x10, URZ ;  /* 0x00000010090d7890 */ /* 0x000fe2000fffe0ff */
[----:B------:R-:W-:Y:S01]  /*7c50*/  UMOV UR27, UR36 ;  /* 0x00000024001b7c82 */ /* 0x000fe20008000000 */
[----:B------:R-:W-:Y:S01]  /*7c60*/  UMOV UR26, UR10 ;  /* 0x0000000a001a7c82 */ /* 0x000fe20008000000 */
[----:B------:R-:W-:Y:S02]  /*7c70*/  UIADD3 UR29, UPT, UPT, UR9, 0x30, URZ ;  /* 0x00000030091d7890 */ /* 0x000fe4000fffe0ff */
[----:B------:R-:W-:Y:S02]  /*7c80*/  UIADD3 UR28, UPT, UPT, UR6, 0x1a00, URZ ;  /* 0x00001a00061c7890 */ /* 0x000fe4000fffe0ff */
[----:B------:R2:W-:Y:S01]  /*7c90*/  UTMASTG.3D [UR8], [UR4] ;  /* 0x00000008040073b5 */ /* 0x0005e20008010000 */
[----:B------:R-:W-:Y:S01]  /*7ca0*/  UMOV UR31, UR36 ;  /* 0x00000024001f7c82 */ /* 0x000fe20008000000 */
[----:B------:R-:W-:Y:S01]  /*7cb0*/  UMOV UR30, UR10 ;  /* 0x0000000a001e7c82 */ /* 0x000fe20008000000 */
[----:B------:R-:W-:Y:S02]  /*7cc0*/  UIADD3 UR21, UPT, UPT, UR9, 0x40, URZ ;  /* 0x0000004009157890 */ /* 0x000fe4000fffe0ff */
[----:B------:R-:W-:Y:S01]  /*7cd0*/  UIADD3 UR20, UPT, UPT, UR6, 0x2200, URZ ;  /* 0x0000220006147890 */ /* 0x000fe2000fffe0ff */
[----:B------:R-:W-:Y:S01]  /*7ce0*/  UMOV UR23, UR36 ;  /* 0x0000002400177c82 */ /* 0x000fe20008000000 */
[----:B------:R3:W-:Y:S01]  /*7cf0*/  UTMASTG.3D [UR12], [UR4] ;  /* 0x0000000c040073b5 */ /* 0x0007e20008010000 */
[----:B------:R-:W-:Y:S01]  /*7d00*/  UMOV UR22, UR10 ;  /* 0x0000000a00167c82 */ /* 0x000fe20008000000 */
[----:B------:R-:W-:Y:S02]  /*7d10*/  UIADD3 UR17, UPT, UPT, UR9, 0x50, URZ ;  /* 0x0000005009117890 */ /* 0x000fe4000fffe0ff */
[----:B------:R-:W-:Y:S01]  /*7d20*/  UIADD3 UR16, UPT, UPT, UR6, 0x2a00, URZ ;  /* 0x00002a0006107890 */ /* 0x000fe2000fffe0ff */
[----:B------:R-:W-:Y:S01]  /*7d30*/  UMOV UR19, UR36 ;  /* 0x0000002400137c82 */ /* 0x000fe20008000000 */
[----:B------:R-:W-:Y:S01]  /*7d40*/  UMOV UR18, UR10 ;  /* 0x0000000a00127c82 */ /* 0x000fe20008000000 */
[----:B------:R3:W-:Y:S01]  /*7d50*/  UTMASTG.3D [UR24], [UR4] ;  /* 0x00000018040073b5 */ /* 0x0007e20008010000 */
[----:B------:R3:W-:Y:S01]  /*7d60*/  UTMASTG.3D [UR28], [UR4] ;  /* 0x0000001c040073b5 */ /* 0x0007e20008010000 */
[----:B------:R3:W-:Y:S01]  /*7d70*/  UTMASTG.3D [UR20], [UR4] ;  /* 0x00000014040073b5 */ /* 0x0007e20008010000 */
[----:B--2---:R-:W-:Y:S02]  /*7d80*/  UIADD3 UR9, UPT, UPT, UR9, 0x60, URZ ;  /* 0x0000006009097890 */ /* 0x004fe4000fffe0ff */
[----:B------:R-:W-:Y:S01]  /*7d90*/  UIADD3 UR8, UPT, UPT, UR6, 0x3200, URZ ;  /* 0x0000320006087890 */ /* 0x000fe2000fffe0ff */
[----:B------:R3:W-:Y:S08]  /*7da0*/  UTMASTG.3D [UR16], [UR4] ;  /* 0x00000010040073b5 */ /* 0x0007f00008010000 */
[----:B------:R3:W-:Y:S02]  /*7db0*/  UTMASTG.3D [UR8], [UR4] ;  /* 0x00000008040073b5 */ /* 0x0007e40008010000 */
[----:B---3--:R0:W-:Y:S02]  /*7dc0*/  UTMACMDFLUSH ;  /* 0x00000000000079b7 */ /* 0x0081e40000000000 */
.L_x_112:
[----:B------:R-:W-:Y:S05]  /*7dd0*/  BSYNC.RECONVERGENT B0 ;  /* 0x0000000000007941 */ /* 0x000fea0003800200 */
.L_x_111:
[----:B------:R-:W-:Y:S04]  /*7de0*/  BSSY.RECONVERGENT B0, `(.L_x_113) ;  /* 0x0000003000007945 */ /* 0x000fe80003800200 */
[----:B------:R-:W-:Y:S05]  /*7df0*/  @P0 BRA `(.L_x_114) ;  /* 0x0000000000040947 */ /* 0x000fea0003800000 */
[----:B------:R-:W-:Y:S04]  /*7e00*/  DEPBAR.LE SB0, 0x0 ;  /* 0x000080000000791a */ /* 0x000fe80000000000 */
.L_x_114:
[----:B------:R-:W-:Y:S05]  /*7e10*/  BSYNC.RECONVERGENT B0 ;  /* 0x0000000000007941 */ /* 0x000fea0003800200 */
.L_x_113:
[----:B------:R-:W-:Y:S01]  /*7e20*/  BAR.SYNC.DEFER_BLOCKING 0x1, 0x80 ;  /* 0x0042000000007b1d */ /* 0x000fe20000010000 */
[----:B------:R-:W-:Y:S01]  /*7e30*/  UIADD3 UR49, UPT, UPT, UR49, 0x1, URZ ;  /* 0x0000000131317890 */ /* 0x000fe2000fffe0ff */
[----:B------:R-:W-:Y:S03]  /*7e40*/  IADD3 R72, PT, PT, R72, 0x1, RZ ;  /* 0x0000000148487810 */ /* 0x000fe60007ffe0ff */
[----:B------:R-:W-:Y:S09]  /*7e50*/  UISETP.NE.AND UP0, UPT, UR49, URZ, UPT ;  /* 0x000000ff3100728c */ /* 0x000ff2000bf05270 */
[----:B------:R-:W-:Y:S05]  /*7e60*/  BRA.U !UP0, `(.L_x_115) ;  /* 0x0000000108287547 */ /* 0x000fea000b800000 */
[----:B------:R-:W-:Y:S01]  /*7e70*/  ISETP.NE.AND P0, PT, R137, RZ, PT ;  /* 0x000000ff8900720c */ /* 0x000fe20003f05270 */
[----:B-1----:R-:W1:Y:S11]  /*7e80*/  S2R R0, SR_CgaCtaId ;  /* 0x0000000000007919 */ /* 0x002e760000008800 */
[----:B------:R-:W-:Y:S01]  /*7e90*/  @!UPT UIADD3 URZ, UPT, UPT, URZ, URZ, URZ ;  /* 0x000000fffffff290 */ /* 0x000fe2000fffe0ff */
[C---:B------:R-:W-:Y:S01]  /*7ea0*/  @P0 LEA R3, R132.reuse, UR46, 0x3 ;  /* 0x0000002e84030c11 */ /* 0x040fe2000f8e18ff */
[----:B------:R-:W-:Y:S04]  /*7eb0*/  VIADD R132, R132, 0x1 ;  /* 0x0000000184847836 */ /* 0x000fe80000000000 */
[----:B------:R-:W-:Y:S05]  /*7ec0*/  @P0 VIADD R3, R3, 0xa0 ;  /* 0x000000a003030836 */ /* 0x000fea0000000000 */
[----:B-1----:R-:W-:Y:S04]  /*7ed0*/  @P0 PRMT R0, R0, 0x654, R3 ;  /* 0x0000065400000816 */ /* 0x002fe80000000003 */
[----:B------:R2:W-:Y:S01]  /*7ee0*/  @P0 SYNCS.ARRIVE.TRANS64.RED.A1T0 RZ, [R0+URZ], RZ ;  /* 0x000000ff00ff09a7 */ /* 0x0005e200081004ff */
[C---:B------:R-:W-:Y:S04]  /*7ef0*/  ISETP.NE.AND P0, PT, R132.reuse, 0x2, PT ;  /* 0x000000028400780c */ /* 0x040fe80003f05270 */
[----:B------:R-:W-:Y:S09]  /*7f00*/  SEL R132, R132, RZ, P0 ;  /* 0x000000ff84847207 */ /* 0x000ff20000000000 */
.L_x_115:
[----:B------:R-:W-:Y:S01]  /*7f10*/  ISETP.NE.AND P0, PT, R131, 0x2, PT ;  /* 0x000000028300780c */ /* 0x000fe20003f05270 */
[----:B------:R-:W-:Y:S01]  /*7f20*/  UISETP.NE.AND UP1, UPT, UR56, URZ, UPT ;  /* 0x000000ff3800728c */ /* 0x000fe2000bf25270 */
[----:B------:R-:W-:Y:S01]  /*7f30*/  ISETP.NE.AND P1, PT, R72, 0x4, PT ;  /* 0x000000044800780c */ /* 0x000fe20003f25270 */
[----:B------:R-:W-:Y:S01]  /*7f40*/  UISETP.NE.AND UP0, UPT, UR7, 0x2, UPT ;  /* 0x000000020700788c */ /* 0x000fe2000bf05270 */
[----:B------:R-:W-:Y:S01]  /*7f50*/  SEL R3, RZ, 0x1, P0 ;  /* 0x00000001ff037807 */ /* 0x000fe20000000000 */
[----:B------:R-:W-:Y:S01]  /*7f60*/  UIADD3 UR48, UPT, UPT, UR37, UR58, URZ ;  /* 0x0000003a25307290 */ /* 0x000fe2000fffe0ff */
[----:B-12---:R-:W-:Y:S01]  /*7f70*/  SEL R0, RZ, 0x1, P1 ;  /* 0x00000001ff007807 */ /* 0x006fe20000800000 */
[----:B------:R-:W-:Y:S01]  /*7f80*/  USEL UR4, URZ, 0x1, UP0 ;  /* 0x00000001ff047887 */ /* 0x000fe20008000000 */
[----:B------:R-:W-:Y:S01]  /*7f90*/  LOP3.LUT R133, R133, R3, RZ, 0x3c, !PT ;  /* 0x0000000385857212 */ /* 0x000fe200078e3cff */
[----:B------:R-:W-:Y:S01]  /*7fa0*/  UIADD3 UR47, UPT, UPT, UR38, UR59, URZ ;  /* 0x0000003b262f7290 */ /* 0x000fe2000fffe0ff */
[----:B------:R-:W-:Y:S01]  /*7fb0*/  LOP3.LUT R134, R134, R0, RZ, 0x3c, !PT ;  /* 0x0000000086867212 */ /* 0x000fe200078e3cff */
[----:B------:R-:W-:Y:S01]  /*7fc0*/  USEL UR45, UR7, URZ, UP0 ;  /* 0x000000ff072d7287 */ /* 0x000fe20008000000 */
[----:B------:R-:W-:Y:S01]  /*7fd0*/  SEL R131, R131, RZ, P0 ;  /* 0x000000ff83837207 */ /* 0x000fe20000000000 */
[----:B------:R-:W-:Y:S01]  /*7fe0*/  UMOV UR36, UR57 ;  /* 0x0000003900247c82 */ /* 0x000fe20008000000 */
[----:B------:R-:W-:Y:S02]  /*7ff0*/  SEL R72, R72, RZ, P1 ;  /* 0x000000ff48487207 */ /* 0x000fe40000800000 */
[----:B------:R-:W-:Y:S01]  /*8000*/  LOP3.LUT R135, R135, UR4, RZ, 0x3c, !PT ;  /* 0x0000000487877c12 */ /* 0x000fe2000f8e3cff */
[----:B------:R-:W-:Y:S06]  /*8010*/  BRA.U UP1, `(.L_x_116) ;  /* 0xffffffd101dc7547 */ /* 0x000fec000b83ffff */
[----:B------:R-:W-:-:S09]  /*8020*/  UISETP.NE.AND UP0, UPT, UR63, URZ, UPT ;  /* 0x000000ff3f00728c */ /* 0x000fd2000bf05270 */
[----:B------:R-:W-:Y:S05]  /*8030*/  BRA.U !UP0, `(.L_x_117) ;  /* 0x0000000108487547 */ /* 0x000fea000b800000 */
[----:B------:R-:W1:Y:S02]  /*8040*/  LDCU.64 UR4, c[0x0][0x890] ;  /* 0x00011200ff0477ac */ /* 0x000e640008000a00 */
[----:B-1----:R-:W-:-:S04]  /*8050*/  UISETP.NE.U32.AND UP0, UPT, UR4, URZ, UPT ;  /* 0x000000ff0400728c */ /* 0x002fc8000bf05070 */
[----:B------:R-:W-:-:S09]  /*8060*/  UISETP.NE.AND.EX UP0, UPT, UR5, URZ, UPT, UP0 ;  /* 0x000000ff0500728c */ /* 0x000fd2000bf05300 */
[----:B------:R-:W-:Y:S05]  /*8070*/  BRA.U UP0, `(.L_x_118) ;  /* 0x00000001000c7547 */ /* 0x000fea000b800000 */
[----:B------:R-:W-:-:S13]  /*8080*/  FSETP.NEU.AND P0, PT, R74, RZ, PT ;  /* 0x000000ff4a00720b */ /* 0x000fda0003f0d000 */
[----:B------:R-:W-:Y:S05]  /*8090*/  @!P0 EXIT ;  /* 0x000000000000894d */ /* 0x000fea0003800000 */
[----:B------:R-:W-:Y:S05]  /*80a0*/  BRA `(.L_x_117) ;  /* 0x00000000002c7947 */ /* 0x000fea0003800000 */
.L_x_118:
[----:B------:R-:W-:Y:S01]  /*80b0*/  LOP3.LUT P0, RZ, R129, 0xff, RZ, 0xc0, !PT ;  /* 0x000000ff81ff7812 */ /* 0x000fe2000780c0ff */
[----:B------:R-:W-:-:S12]  /*80c0*/  BSSY.RECONVERGENT B0, `(.L_x_117) ;  /* 0x0000009000007945 */ /* 0x000fd80003800200 */
[----:B------:R-:W-:Y:S05]  /*80d0*/  @P0 BRA `(.L_x_119) ;  /* 0x0000000000140947 */ /* 0x000fea0003800000 */
[----:B------:R-:W1:Y:S02]  /*80e0*/  LDCU.64 UR4, c[0x0][0x888] ;  /* 0x00011100ff0477ac */ /* 0x000e640008000a00 */
[----:B-1----:R-:W-:-:S04]  /*80f0*/  ISETP.NE.U32.AND P0, PT, RZ, UR4, PT ;  /* 0x00000004ff007c0c */ /* 0x002fc8000bf05070 */
[----:B------:R-:W-:-:S13]  /*8100*/  ISETP.NE.AND.EX P0, PT, RZ, UR5, PT, P0 ;  /* 0x00000005ff007c0c */ /* 0x000fda000bf05300 */
[----:B------:R-:W-:Y:S05]  /*8110*/  @!P0 EXIT ;  /* 0x000000000000894d */ /* 0x000fea0003800000 */
[----:B------:R-:W-:Y:S05]  /*8120*/  BRA `(.L_x_120) ;  /* 0x0000000000087947 */ /* 0x000fea0003800000 */
.L_x_119:
[----:B------:R-:W-:-:S13]  /*8130*/  FSETP.NEU.AND P0, PT, R74, RZ, PT ;  /* 0x000000ff4a00720b */ /* 0x000fda0003f0d000 */
[----:B------:R-:W-:Y:S05]  /*8140*/  @!P0 EXIT ;  /* 0x000000000000894d */ /* 0x000fea0003800000 */
.L_x_120:
[----:B------:R-:W-:Y:S05]  /*8150*/  BSYNC.RECONVERGENT B0 ;  /* 0x0000000000007941 */ /* 0x000fea0003800200 */
.L_x_117:
[----:B------:R-:W-:-:S04]  /*8160*/  DEPBAR.LE SB0, 0x0 ;  /* 0x000080000000791a */ /* 0x000fc80000000000 */
[----:B------:R-:W-:Y:S05]  /*8170*/  EXIT ;  /* 0x000000000000794d */ /* 0x000fea0003800000 */
.L_x_25:
[----:B-1----:R1:W2:Y:S02]  /*8180*/  SYNCS.PHASECHK.TRANS64.TRYWAIT P0, [R0+URZ+0x130], R2 ;  /* 0x00013002000075a7 */ /* 0x0022a400080011ff */
[----:B--2---:R-:W-:Y:S05]  /*8190*/  @!P0 NANOSLEEP.SYNCS 0x989680 ;  /* 0x009896800000895d */ /* 0x004fea0003900000 */
[----:B------:R-:W2:Y:S02]  /*81a0*/  @!P0 SYNCS.PHASECHK.TRANS64 P0, [R0+URZ+0x130], R2 ;  /* 0x00013002000085a7 */ /* 0x000ea400080010ff */
[----:B--2---:R-:W-:Y:S05]  /*81b0*/  @!P0 BRA `(.L_x_25) ;  /* 0xfffffffc00f08947 */ /* 0x004fea000383ffff */
[----:B------:R-:W-:Y:S05]  /*81c0*/  BRA `(.L_x_121) ;  /* 0xffffff9400d87947 */ /* 0x000fea000383ffff */
.L_x_28:
[----:B-1----:R-:W-:Y:S07]  /*81d0*/  MOV R0, UR33 ;  /* 0x0000002100007c02 */ /* 0x002fee0008000f00 */
.L_x_122:
[----:B-1----:R1:W2:Y:S02]  /*81e0*/  SYNCS.PHASECHK.TRANS64.TRYWAIT P0, [R0+URZ+0x48], R3 ;  /* 0x00004803000075a7 */ /* 0x0022a400080011ff */
[----:B--2---:R-:W-:Y:S05]  /*81f0*/  @!P0 NANOSLEEP.SYNCS 0x989680 ;  /* 0x009896800000895d */ /* 0x004fea0003900000 */
[----:B------:R-:W2:Y:S02]  /*8200*/  @!P0 SYNCS.PHASECHK.TRANS64 P0, [R0+URZ+0x48], R3 ;  /* 0x00004803000085a7 */ /* 0x000ea400080010ff */
[----:B--2---:R-:W-:Y:S05]  /*8210*/  @!P0 BRA `(.L_x_122) ;  /* 0xfffffffc00f08947 */ /* 0x004fea000383ffff */
[----:B------:R-:W-:Y:S05]  /*8220*/  BRA `(.L_x_27) ;  /* 0xffffff9800187947 */ /* 0x000fea000383ffff */
.L_x_35:
[----:B-1----:R-:W-:Y:S07]  /*8230*/  MOV R0, UR9 ;  /* 0x0000000900007c02 */ /* 0x002fee0008000f00 */
.L_x_123:
[----:B-1----:R1:W2:Y:S02]  /*8240*/  SYNCS.PHASECHK.TRANS64.TRYWAIT P0, [R0+URZ+0x48], R3 ;  /* 0x00004803000075a7 */ /* 0x0022a400080011ff */
[----:B--2---:R-:W-:Y:S05]  /*8250*/  @!P0 NANOSLEEP.SYNCS 0x989680 ;  /* 0x009896800000895d */ /* 0x004fea0003900000 */
[----:B------:R-:W2:Y:S02]  /*8260*/  @!P0 SYNCS.PHASECHK.TRANS64 P0, [R0+URZ+0x48], R3 ;  /* 0x00004803000085a7 */ /* 0x000ea400080010ff */
[----:B--2---:R-:W-:Y:S05]  /*8270*/  @!P0 BRA `(.L_x_123) ;  /* 0xfffffffc00f08947 */ /* 0x004fea000383ffff */
[----:B------:R-:W-:Y:S05]  /*8280*/  BRA `(.L_x_34) ;  /* 0xffffff9800d87947 */ /* 0x000fea000383ffff */
.L_x_40:
[----:B-1----:R1:W2:Y:S02]  /*8290*/  SYNCS.PHASECHK.TRANS64.TRYWAIT P0, [R3+URZ+0xc0], R0 ;  /* 0x0000c000030075a7 */ /* 0x0022a400080011ff */
[----:B--2---:R-:W-:Y:S05]  /*82a0*/  @!P0 NANOSLEEP.SYNCS 0x989680 ;  /* 0x009896800000895d */ /* 0x004fea0003900000 */
[----:B------:R-:W2:Y:S02]  /*82b0*/  @!P0 SYNCS.PHASECHK.TRANS64 P0, [R3+URZ+0xc0], R0 ;  /* 0x0000c000030085a7 */ /* 0x000ea400080010ff */
[----:B--2---:R-:W-:Y:S05]  /*82c0*/  @!P0 BRA `(.L_x_40) ;  /* 0xfffffffc00f08947 */ /* 0x004fea000383ffff */
[----:B------:R-:W-:Y:S05]  /*82d0*/  BRA `(.L_x_124) ;  /* 0xffffff9c00787947 */ /* 0x000fea000383ffff */
.L_x_44:
[----:B------:R-:W-:-:S07]  /*82e0*/  MOV R0, UR4 ;  /* 0x0000000400007c02 */ /* 0x000fce0008000f00 */
.L_x_125:
[----:B-1----:R1:W2:Y:S02]  /*82f0*/  SYNCS.PHASECHK.TRANS64.TRYWAIT P0, [R0+URZ], R2 ;  /* 0x00000002000075a7 */ /* 0x0022a400080011ff */
[----:B--2---:R-:W-:Y:S05]  /*8300*/  @!P0 NANOSLEEP.SYNCS 0x989680 ;  /* 0x009896800000895d */ /* 0x004fea0003900000 */
[----:B------:R-:W2:Y:S02]  /*8310*/  @!P0 SYNCS.PHASECHK.TRANS64 P0, [R0+URZ], R2 ;  /* 0x00000002000085a7 */ /* 0x000ea400080010ff */
[----:B--2---:R-:W-:Y:S05]  /*8320*/  @!P0 BRA `(.L_x_125) ;  /* 0xfffffffc00f08947 */ /* 0x004fea000383ffff */
[----:B------:R-:W-:Y:S05]  /*8330*/  BRA `(.L_x_126) ;  /* 0xffffffa4001c7947 */ /* 0x000fea000383ffff */
.L_x_45:
[----:B------:R-:W-:-:S07]  /*8340*/  MOV R0, UR5 ;  /* 0x0000000500007c02 */ /* 0x000fce0008000f00 */
.L_x_127:
[----:B-1----:R1:W2:Y:S02]  /*8350*/  SYNCS.PHASECHK.TRANS64.TRYWAIT P0, [R0+URZ], R3 ;  /* 0x00000003000075a7 */ /* 0x0022a400080011ff */
[----:B--2---:R-:W-:Y:S05]  /*8360*/  @!P0 NANOSLEEP.SYNCS 0x989680 ;  /* 0x009896800000895d */ /* 0x004fea0003900000 */
[----:B------:R-:W2:Y:S02]  /*8370*/  @!P0 SYNCS.PHASECHK.TRANS64 P0, [R0+URZ], R3 ;  /* 0x00000003000085a7 */ /* 0x000ea400080010ff */
[----:B--2---:R-:W-:Y:S05]  /*8380*/  @!P0 BRA `(.L_x_127) ;  /* 0xfffffffc00f08947 */ /* 0x004fea000383ffff */
[----:B------:R-:W-:Y:S05]  /*8390*/  BRA `(.L_x_128) ;  /* 0xffffffa400287947 */ /* 0x000fea000383ffff */
.L_x_46:
[----:B------:R-:W-:-:S07]  /*83a0*/  MOV R0, UR5 ;  /* 0x0000000500007c02 */ /* 0x000fce0008000f00 */
.L_x_129:
[----:B-1----:R1:W2:Y:S02]  /*83b0*/  SYNCS.PHASECHK.TRANS64.TRYWAIT P0, [R0+URZ], R3 ;  /* 0x00000003000075a7 */ /* 0x0022a400080011ff */
[----:B--2---:R-:W-:Y:S05]  /*83c0*/  @!P0 NANOSLEEP.SYNCS 0x989680 ;  /* 0x009896800000895d */ /* 0x004fea0003900000 */
[----:B------:R-:W2:Y:S02]  /*83d0*/  @!P0 SYNCS.PHASECHK.TRANS64 P0, [R0+URZ], R3 ;  /* 0x00000003000085a7 */ /* 0x000ea400080010ff */
[----:B--2---:R-:W-:Y:S05]  /*83e0*/  @!P0 BRA `(.L_x_129) ;  /* 0xfffffffc00f08947 */ /* 0x004fea000383ffff */
[----:B------:R-:W-:Y:S05]  /*83f0*/  BRA `(.L_x_130) ;  /* 0xffffffa400347947 */ /* 0x000fea000383ffff */
.L_x_47:
[----:B------:R-:W-:-:S07]  /*8400*/  MOV R0, UR5 ;  /* 0x0000000500007c02 */ /* 0x000fce0008000f00 */
.L_x_131:
[----:B-1----:R1:W2:Y:S02]  /*8410*/  SYNCS.PHASECHK.TRANS64.TRYWAIT P0, [R0+URZ], R3 ;  /* 0x00000003000075a7 */ /* 0x0022a400080011ff */
[----:B--2---:R-:W-:Y:S05]  /*8420*/  @!P0 NANOSLEEP.SYNCS 0x989680 ;  /* 0x009896800000895d */ /* 0x004fea0003900000 */
[----:B------:R-:W2:Y:S02]  /*8430*/  @!P0 SYNCS.PHASECHK.TRANS64 P0, [R0+URZ], R3 ;  /* 0x00000003000085a7 */ /* 0x000ea400080010ff */
[----:B--2---:R-:W-:Y:S05]  /*8440*/  @!P0 BRA `(.L_x_131) ;  /* 0xfffffffc00f08947 */ /* 0x004fea000383ffff */
[----:B------:R-:W-:Y:S05]  /*8450*/  BRA `(.L_x_132) ;  /* 0xffffffa400407947 */ /* 0x000fea000383ffff */
.L_x_48:
[----:B------:R-:W-:-:S07]  /*8460*/  MOV R0, UR5 ;  /* 0x0000000500007c02 */ /* 0x000fce0008000f00 */
.L_x_133:
[----:B-1----:R1:W2:Y:S02]  /*8470*/  SYNCS.PHASECHK.TRANS64.TRYWAIT P0, [R0+URZ], R3 ;  /* 0x00000003000075a7 */ /* 0x0022a400080011ff */
[----:B--2---:R-:W-:Y:S05]  /*8480*/  @!P0 NANOSLEEP.SYNCS 0x989680 ;  /* 0x009896800000895d */ /* 0x004fea0003900000 */
[----:B------:R-:W2:Y:S02]  /*8490*/  @!P0 SYNCS.PHASECHK.TRANS64 P0, [R0+URZ], R3 ;  /* 0x00000003000085a7 */ /* 0x000ea400080010ff */
[----:B--2---:R-:W-:Y:S05]  /*84a0*/  @!P0 BRA `(.L_x_133) ;  /* 0xfffffffc00f08947 */ /* 0x004fea000383ffff */
[----:B------:R-:W-:Y:S05]  /*84b0*/  BRA `(.L_x_134) ;  /* 0xffffffa4004c7947 */ /* 0x000fea000383ffff */
.L_x_49:
[----:B------:R-:W-:-:S07]  /*84c0*/  MOV R0, UR5 ;  /* 0x0000000500007c02 */ /* 0x000fce0008000f00 */
.L_x_135:
[----:B-1----:R1:W2:Y:S02]  /*84d0*/  SYNCS.PHASECHK.TRANS64.TRYWAIT P0, [R0+URZ], R3 ;  /* 0x00000003000075a7 */ /* 0x0022a400080011ff */
[----:B--2---:R-:W-:Y:S05]  /*84e0*/  @!P0 NANOSLEEP.SYNCS 0x989680 ;  /* 0x009896800000895d */ /* 0x004fea0003900000 */
[----:B------:R-:W2:Y:S02]  /*84f0*/  @!P0 SYNCS.PHASECHK.TRANS64 P0, [R0+URZ], R3 ;  /* 0x00000003000085a7 */ /* 0x000ea400080010ff */
[----:B--2---:R-:W-:Y:S05]  /*8500*/  @!P0 BRA `(.L_x_135) ;  /* 0xfffffffc00f08947 */ /* 0x004fea000383ffff */
[----:B------:R-:W-:Y:S05]  /*8510*/  BRA `(.L_x_136) ;  /* 0xffffffa400587947 */ /* 0x000fea000383ffff */
.L_x_50:
[----:B------:R-:W-:-:S07]  /*8520*/  MOV R0, UR5 ;  /* 0x0000000500007c02 */ /* 0x000fce0008000f00 */
.L_x_137:
[----:B-1----:R1:W2:Y:S02]  /*8530*/  SYNCS.PHASECHK.TRANS64.TRYWAIT P0, [R0+URZ], R3 ;  /* 0x00000003000075a7 */ /* 0x0022a400080011ff */
[----:B--2---:R-:W-:Y:S05]  /*8540*/  @!P0 NANOSLEEP.SYNCS 0x989680 ;  /* 0x009896800000895d */ /* 0x004fea0003900000 */
[----:B------:R-:W2:Y:S02]  /*8550*/  @!P0 SYNCS.PHASECHK.TRANS64 P0, [R0+URZ], R3 ;  /* 0x00000003000085a7 */ /* 0x000ea400080010ff */
[----:B--2---:R-:W-:Y:S05]  /*8560*/  @!P0 BRA `(.L_x_137) ;  /* 0xfffffffc00f08947 */ /* 0x004fea000383ffff */
[----:B------:R-:W-:Y:S05]  /*8570*/  BRA `(.L_x_138) ;  /* 0xffffffa400647947 */ /* 0x000fea000383ffff */
.L_x_51:
[----:B------:R-:W-:-:S07]  /*8580*/  MOV R0, UR5 ;  /* 0x0000000500007c02 */ /* 0x000fce0008000f00 */
.L_x_139:
[----:B-1----:R1:W2:Y:S02]  /*8590*/  SYNCS.PHASECHK.TRANS64.TRYWAIT P0, [R0+URZ], R3 ;  /* 0x00000003000075a7 */ /* 0x0022a400080011ff */
[----:B--2---:R-:W-:Y:S05]  /*85a0*/  @!P0 NANOSLEEP.SYNCS 0x989680 ;  /* 0x009896800000895d */ /* 0x004fea0003900000 */
[----:B------:R-:W2:Y:S02]  /*85b0*/  @!P0 SYNCS.PHASECHK.TRANS64 P0, [R0+URZ], R3 ;  /* 0x00000003000085a7 */ /* 0x000ea400080010ff */
[----:B--2---:R-:W-:Y:S05]  /*85c0*/  @!P0 BRA `(.L_x_139) ;  /* 0xfffffffc00f08947 */ /* 0x004fea000383ffff */
[----:B------:R-:W-:Y:S05]  /*85d0*/  BRA `(.L_x_140) ;  /* 0xffffffa400707947 */ /* 0x000fea000383ffff */
.L_x_54:
[----:B-1----:R1:W2:Y:S02]  /*85e0*/  SYNCS.PHASECHK.TRANS64.TRYWAIT P0, [R2+URZ+0x120], R4 ;  /* 0x00012004020075a7 */ /* 0x0022a400080011ff */
[----:B--2---:R-:W-:Y:S05]  /*85f0*/  @!P0 NANOSLEEP.SYNCS 0x989680 ;  /* 0x009896800000895d */ /* 0x004fea0003900000 */
[----:B------:R-:W2:Y:S02]  /*8600*/  @!P0 SYNCS.PHASECHK.TRANS64 P0, [R2+URZ+0x120], R4 ;  /* 0x00012004020085a7 */ /* 0x000ea400080010ff */
[----:B--2---:R-:W-:Y:S05]  /*8610*/  @!P0 BRA `(.L_x_54) ;  /* 0xfffffffc00f08947 */ /* 0x004fea000383ffff */
[----:B------:R-:W-:Y:S05]  /*8620*/  BRA `(.L_x_141) ;  /* 0xffffffa400cc7947 */ /* 0x000fea000383ffff */
.L_x_55:
[----:B------:R-:W-:-:S07]  /*8630*/  MOV R2, UR4 ;  /* 0x0000000400027c02 */ /* 0x000fce0008000f00 */
.L_x_142:
[----:B-1----:R1:W2:Y:S02]  /*8640*/  SYNCS.PHASECHK.TRANS64.TRYWAIT P0, [R2+URZ+0xd0], R5 ;  /* 0x0000d005020075a7 */ /* 0x0022a400080011ff */
[----:B--2---:R-:W-:Y:S05]  /*8650*/  @!P0 NANOSLEEP.SYNCS 0x989680 ;  /* 0x009896800000895d */ /* 0x004fea0003900000 */
[----:B------:R-:W2:Y:S02]  /*8660*/  @!P0 SYNCS.PHASECHK.TRANS64 P0, [R2+URZ+0xd0], R5 ;  /* 0x0000d005020085a7 */ /* 0x000ea400080010ff */
[----:B--2---:R-:W-:Y:S05]  /*8670*/  @!P0 BRA `(.L_x_142) ;  /* 0xfffffffc00f08947 */ /* 0x004fea000383ffff */
[----:B------:R-:W-:Y:S05]  /*8680*/  BRA `(.L_x_143) ;  /* 0xffffffa400dc7947 */ /* 0x000fea000383ffff */
.L_x_56:
[----:B-1----:R1:W2:Y:S02]  /*8690*/  SYNCS.PHASECHK.TRANS64.TRYWAIT P1, [R2+URZ+0xc0], R4 ;  /* 0x0000c004020075a7 */ /* 0x0022a400080211ff */
[----:B--2---:R-:W-:Y:S05]  /*86a0*/  @!P1 NANOSLEEP.SYNCS 0x989680 ;  /* 0x009896800000995d */ /* 0x004fea0003900000 */
[----:B------:R-:W2:Y:S02]  /*86b0*/  @!P1 SYNCS.PHASECHK.TRANS64 P1, [R2+URZ+0xc0], R4 ;  /* 0x0000c004020095a7 */ /* 0x000ea400080210ff */
[----:B--2---:R-:W-:Y:S05]  /*86c0*/  @!P1 BRA `(.L_x_56) ;  /* 0xfffffffc00f09947 */ /* 0x004fea000383ffff */
[----:B------:R-:W-:Y:S05]  /*86d0*/  BRA `(.L_x_144) ;  /* 0xffffffa8000c7947 */ /* 0x000fea000383ffff */
.L_x_59:
[----:B------:R-:W-:-:S07]  /*86e0*/  MOV R0, UR4 ;  /* 0x0000000400007c02 */ /* 0x000fce0008000f00 */
.L_x_145:
[----:B-1----:R1:W2:Y:S02]  /*86f0*/  SYNCS.PHASECHK.TRANS64.TRYWAIT P0, [R0+URZ+0xd0], R2 ;  /* 0x0000d002000075a7 */ /* 0x0022a400080011ff */
[----:B--2---:R-:W-:Y:S05]  /*8700*/  @!P0 NANOSLEEP.SYNCS 0x989680 ;  /* 0x009896800000895d */ /* 0x004fea0003900000 */
[----:B------:R-:W2:Y:S02]  /*8710*/  @!P0 SYNCS.PHASECHK.TRANS64 P0, [R0+URZ+0xd0], R2 ;  /* 0x0000d002000085a7 */ /* 0x000ea400080010ff */
[----:B--2---:R-:W-:Y:S05]  /*8720*/  @!P0 BRA `(.L_x_145) ;  /* 0xfffffffc00f08947 */ /* 0x004fea000383ffff */
[----:B------:R-:W-:Y:S05]  /*8730*/  BRA `(.L_x_58) ;  /* 0xffffffa800607947 */ /* 0x000fea000383ffff */
.L_x_66:
[----:B-1----:R1:W2:Y:S02]  /*8740*/  SYNCS.PHASECHK.TRANS64.TRYWAIT P1, [R0+URZ+0xc0], R2 ;  /* 0x0000c002000075a7 */ /* 0x0022a400080211ff */
[----:B--2---:R-:W-:Y:S05]  /*8750*/  @!P1 NANOSLEEP.SYNCS 0x989680 ;  /* 0x009896800000995d */ /* 0x004fea0003900000 */
[----:B------:R-:W2:Y:S02]  /*8760*/  @!P1 SYNCS.PHASECHK.TRANS64 P1, [R0+URZ+0xc0], R2 ;  /* 0x0000c002000095a7 */ /* 0x000ea400080210ff */
[----:B--2---:R-:W-:Y:S05]  /*8770*/  @!P1 BRA `(.L_x_66) ;  /* 0xfffffffc00f09947 */ /* 0x004fea000383ffff */
[----:B------:R-:W-:Y:S05]  /*8780*/  BRA `(.L_x_146) ;  /* 0xffffffac00d47947 */ /* 0x000fea000383ffff */
.L_x_67:
[----:B------:R-:W-:-:S07]  /*8790*/  MOV R2, UR31 ;  /* 0x0000001f00027c02 */ /* 0x000fce0008000f00 */
.L_x_147:
[----:B-1----:R1:W2:Y:S02]  /*87a0*/  SYNCS.PHASECHK.TRANS64.TRYWAIT P0, [R2+URZ+0x100], R0 ;  /* 0x00010000020075a7 */ /* 0x0022a400080011ff */
[----:B--2---:R-:W-:Y:S05]  /*87b0*/  @!P0 NANOSLEEP.SYNCS 0x989680 ;  /* 0x009896800000895d */ /* 0x004fea0003900000 */
[----:B------:R-:W2:Y:S02]  /*87c0*/  @!P0 SYNCS.PHASECHK.TRANS64 P0, [R2+URZ+0x100], R0 ;  /* 0x00010000020085a7 */ /* 0x000ea400080010ff */
[----:B--2---:R-:W-:Y:S05]  /*87d0*/  @!P0 BRA `(.L_x_147) ;  /* 0xfffffffc00f08947 */ /* 0x004fea000383ffff */
[----:B------:R-:W-:Y:S05]  /*87e0*/  BRA `(.L_x_148) ;  /* 0xffffffb000207947 */ /* 0x000fea000383ffff */
.L_x_70:
[----:B------:R-:W-:Y:S07]  /*87f0*/  MOV R0, UR7 ;  /* 0x0000000700007c02 */ /* 0x000fee0008000f00 */
.L_x_149:
[----:B-1----:R1:W2:Y:S02]  /*8800*/  SYNCS.PHASECHK.TRANS64.TRYWAIT P0, [R0+URZ], R2 ;  /* 0x00000002000075a7 */ /* 0x0022a400080011ff */
[----:B--2---:R-:W-:Y:S05]  /*8810*/  @!P0 NANOSLEEP.SYNCS 0x989680 ;  /* 0x009896800000895d */ /* 0x004fea0003900000 */
[----:B------:R-:W2:Y:S02]  /*8820*/  @!P0 SYNCS.PHASECHK.TRANS64 P0, [R0+URZ], R2 ;  /* 0x00000002000085a7 */ /* 0x000ea400080010ff */
[----:B--2---:R-:W-:Y:S05]  /*8830*/  @!P0 BRA `(.L_x_149) ;  /* 0xfffffffc00f08947 */ /* 0x004fea000383ffff */
[----:B------:R-:W-:Y:S05]  /*8840*/  BRA `(.L_x_69) ;  /* 0xffffffb0003c7947 */ /* 0x000fea000383ffff */
.L_x_73:
[----:B------:R-:W-:-:S07]  /*8850*/  MOV R0, UR4 ;  /* 0x0000000400007c02 */ /* 0x000fce0008000f00 */
.L_x_150:
[----:B--2---:R2:W4:Y:S02]  /*8860*/  SYNCS.PHASECHK.TRANS64.TRYWAIT P0, [R0+URZ], R2 ;  /* 0x00000002000075a7 */ /* 0x00452400080011ff */
[----:B----4-:R-:W-:Y:S05]  /*8870*/  @!P0 NANOSLEEP.SYNCS 0x989680 ;  /* 0x009896800000895d */ /* 0x010fea0003900000 */
[----:B------:R-:W4:Y:S02]  /*8880*/  @!P0 SYNCS.PHASECHK.TRANS64 P0, [R0+URZ], R2 ;  /* 0x00000002000085a7 */ /* 0x000f2400080010ff */
[----:B----4-:R-:W-:Y:S05]  /*8890*/  @!P0 BRA `(.L_x_150) ;  /* 0xfffffffc00f08947 */ /* 0x010fea000383ffff */
[----:B------:R-:W-:Y:S05]  /*88a0*/  BRA `(.L_x_151) ;  /* 0xffffffb400187947 */ /* 0x000fea000383ffff */
.L_x_74:
[----:B------:R-:W-:-:S07]  /*88b0*/  MOV R0, UR5 ;  /* 0x0000000500007c02 */ /* 0x000fce0008000f00 */
.L_x_152:
[----:B-1----:R1:W2:Y:S02]  /*88c0*/  SYNCS.PHASECHK.TRANS64.TRYWAIT P0, [R0+URZ], R3 ;  /* 0x00000003000075a7 */ /* 0x0022a400080011ff */
[----:B--2---:R-:W-:Y:S05]  /*88d0*/  @!P0 NANOSLEEP.SYNCS 0x989680 ;  /* 0x009896800000895d */ /* 0x004fea0003900000 */
[----:B------:R-:W2:Y:S02]  /*88e0*/  @!P0 SYNCS.PHASECHK.TRANS64 P0, [R0+URZ], R3 ;  /* 0x00000003000085a7 */ /* 0x000ea400080010ff */
[----:B--2---:R-:W-:Y:S05]  /*88f0*/  @!P0 BRA `(.L_x_152) ;  /* 0xfffffffc00f08947 */ /* 0x004fea000383ffff */
[----:B------:R-:W-:Y:S05]  /*8900*/  BRA `(.L_x_153) ;  /* 0xffffffb400247947 */ /* 0x000fea000383ffff */
.L_x_75:
[----:B------:R-:W-:-:S07]  /*8910*/  MOV R0, UR5 ;  /* 0x0000000500007c02 */ /* 0x000fce0008000f00 */
.L_x_154:
[----:B-1----:R1:W2:Y:S02]  /*8920*/  SYNCS.PHASECHK.TRANS64.TRYWAIT P0, [R0+URZ], R3 ;  /* 0x00000003000075a7 */ /* 0x0022a400080011ff */
[----:B--2---:R-:W-:Y:S05]  /*8930*/  @!P0 NANOSLEEP.SYNCS 0x989680 ;  /* 0x009896800000895d */ /* 0x004fea0003900000 */
[----:B------:R-:W2:Y:S02]  /*8940*/  @!P0 SYNCS.PHASECHK.TRANS64 P0, [R0+URZ], R3 ;  /* 0x00000003000085a7 */ /* 0x000ea400080010ff */
[----:B--2---:R-:W-:Y:S05]  /*8950*/  @!P0 BRA `(.L_x_154) ;  /* 0xfffffffc00f08947 */ /* 0x004fea000383ffff */
[----:B------:R-:W-:Y:S05]  /*8960*/  BRA `(.L_x_155) ;  /* 0xffffffb400307947 */ /* 0x000fea000383ffff */
.L_x_76:
[----:B-1----:R-:W-:-:S07]  /*8970*/  MOV R0, UR4 ;  /* 0x0000000400007c02 */ /* 0x002fce0008000f00 */
.L_x_156:
[----:B-1----:R1:W2:Y:S02]  /*8980*/  SYNCS.PHASECHK.TRANS64.TRYWAIT P0, [R0+URZ], R2 ;  /* 0x00000002000075a7 */ /* 0x0022a400080011ff */
[----:B--2---:R-:W-:Y:S05]  /*8990*/  @!P0 NANOSLEEP.SYNCS 0x989680 ;  /* 0x009896800000895d */ /* 0x004fea0003900000 */
[----:B------:R-:W2:Y:S02]  /*89a0*/  @!P0 SYNCS.PHASECHK.TRANS64 P0, [R0+URZ], R2 ;  /* 0x00000002000085a7 */ /* 0x000ea400080010ff */
[----:B--2---:R-:W-:Y:S05]  /*89b0*/  @!P0 BRA `(.L_x_156) ;  /* 0xfffffffc00f08947 */ /* 0x004fea000383ffff */
[----:B------:R-:W-:Y:S05]  /*89c0*/  BRA `(.L_x_157) ;  /* 0xffffffb4003c7947 */ /* 0x000fea000383ffff */
.L_x_81:
[----:B--2---:R2:W3:Y:S02]  /*89d0*/  SYNCS.PHASECHK.TRANS64.TRYWAIT P0, [R3+URZ+0xc0], R0 ;  /* 0x0000c000030075a7 */ /* 0x0044e400080011ff */
[----:B---3--:R-:W-:Y:S05]  /*89e0*/  @!P0 NANOSLEEP.SYNCS 0x989680 ;  /* 0x009896800000895d */ /* 0x008fea0003900000 */
[----:B------:R-:W3:Y:S02]  /*89f0*/  @!P0 SYNCS.PHASECHK.TRANS64 P0, [R3+URZ+0xc0], R0 ;  /* 0x0000c000030085a7 */ /* 0x000ee400080010ff */
[----:B---3--:R-:W-:Y:S05]  /*8a00*/  @!P0 BRA `(.L_x_81) ;  /* 0xfffffffc00f08947 */ /* 0x008fea000383ffff */
[----:B------:R-:W-:Y:S05]  /*8a10*/  BRA `(.L_x_158) ;  /* 0xffffffb800607947 */ /* 0x000fea000383ffff */
.L_x_84:
[----:B--2---:R-:W-:Y:S07]  /*8a20*/  MOV R0, UR6 ;  /* 0x0000000600007c02 */ /* 0x004fee0008000f00 */
.L_x_159:
[----:B--2---:R2:W3:Y:S02]  /*8a30*/  SYNCS.PHASECHK.TRANS64.TRYWAIT P1, [R0+URZ+0xb8], R2 ;  /* 0x0000b802000075a7 */ /* 0x0044e400080211ff */
[----:B---3--:R-:W-:Y:S05]  /*8a40*/  @!P1 NANOSLEEP.SYNCS 0x989680 ;  /* 0x009896800000995d */ /* 0x008fea0003900000 */
[----:B------:R-:W3:Y:S02]  /*8a50*/  @!P1 SYNCS.PHASECHK.TRANS64 P1, [R0+URZ+0xb8], R2 ;  /* 0x0000b802000095a7 */ /* 0x000ee400080210ff */
[----:B---3--:R-:W-:Y:S05]  /*8a60*/  @!P1 BRA `(.L_x_159) ;  /* 0xfffffffc00f09947 */ /* 0x008fea000383ffff */
[----:B------:R-:W-:Y:S05]  /*8a70*/  BRA `(.L_x_83) ;  /* 0xffffffbc00d07947 */ /* 0x000fea000383ffff */
.L_x_87:
[----:B------:R-:W-:Y:S07]  /*8a80*/  MOV R2, UR7 ;  /* 0x0000000700027c02 */ /* 0x000fee0008000f00 */
.L_x_160:
[----:B--2---:R2:W3:Y:S02]  /*8a90*/  SYNCS.PHASECHK.TRANS64.TRYWAIT P2, [R2+URZ+0xa0], R0 ;  /* 0x0000a000020075a7 */ /* 0x0044e400080411ff */
[----:B---3--:R-:W-:Y:S05]  /*8aa0*/  @!P2 NANOSLEEP.SYNCS 0x989680 ;  /* 0x009896800000a95d */ /* 0x008fea0003900000 */
[----:B------:R-:W3:Y:S02]  /*8ab0*/  @!P2 SYNCS.PHASECHK.TRANS64 P2, [R2+URZ+0xa0], R0 ;  /* 0x0000a0000200a5a7 */ /* 0x000ee400080410ff */
[----:B---3--:R-:W-:Y:S05]  /*8ac0*/  @!P2 BRA `(.L_x_160) ;  /* 0xfffffffc00f0a947 */ /* 0x008fea000383ffff */
[----:B------:R-:W-:Y:S05]  /*8ad0*/  BRA `(.L_x_161) ;  /* 0xffffffc0002c7947 */ /* 0x000fea000383ffff */
.L_x_89:
[----:B------:R-:W-:-:S07]  /*8ae0*/  MOV R0, UR4 ;  /* 0x0000000400007c02 */ /* 0x000fce0008000f00 */
.L_x_162:
[----:B---3--:R3:W4:Y:S02]  /*8af0*/  SYNCS.PHASECHK.TRANS64.TRYWAIT P0, [R0+URZ], R2 ;  /* 0x00000002000075a7 */ /* 0x00872400080011ff */
[----:B----4-:R-:W-:Y:S05]  /*8b00*/  @!P0 NANOSLEEP.SYNCS 0x989680 ;  /* 0x009896800000895d */ /* 0x010fea0003900000 */
[----:B------:R-:W4:Y:S02]  /*8b10*/  @!P0 SYNCS.PHASECHK.TRANS64 P0, [R0+URZ], R2 ;  /* 0x00000002000085a7 */ /* 0x000f2400080010ff */
[----:B----4-:R-:W-:Y:S05]  /*8b20*/  @!P0 BRA `(.L_x_162) ;  /* 0xfffffffc00f08947 */ /* 0x010fea000383ffff */
[----:B------:R-:W-:Y:S05]  /*8b30*/  BRA `(.L_x_163) ;  /* 0xffffffc4003c7947 */ /* 0x000fea000383ffff */
.L_x_91:
[----:B--2---:R2:W3:Y:S02]  /*8b40*/  SYNCS.PHASECHK.TRANS64.TRYWAIT P0, [R8+URZ+0xc0], R0 ;  /* 0x0000c000080075a7 */ /* 0x0044e400080011ff */
[----:B---3--:R-:W-:Y:S05]  /*8b50*/  @!P0 NANOSLEEP.SYNCS 0x989680 ;  /* 0x009896800000895d */ /* 0x008fea0003900000 */
[----:B------:R-:W3:Y:S02]  /*8b60*/  @!P0 SYNCS.PHASECHK.TRANS64 P0, [R8+URZ+0xc0], R0 ;  /* 0x0000c000080085a7 */ /* 0x000ee400080010ff */
[----:B---3--:R-:W-:Y:S05]  /*8b70*/  @!P0 BRA `(.L_x_91) ;  /* 0xfffffffc00f08947 */ /* 0x008fea000383ffff */
[----:B------:R-:W-:Y:S05]  /*8b80*/  BRA `(.L_x_164) ;  /* 0xffffffc800147947 */ /* 0x000fea000383ffff */
.L_x_101:
[----:B-1----:R1:W2:Y:S02]  /*8b90*/  SYNCS.PHASECHK.TRANS64.TRYWAIT P0, [R0+URZ+0x90], R3 ;  /* 0x00009003000075a7 */ /* 0x0022a400080011ff */
[----:B--2---:R-:W-:Y:S05]  /*8ba0*/  @!P0 NANOSLEEP.SYNCS 0x989680 ;  /* 0x009896800000895d */ /* 0x004fea0003900000 */
[----:B------:R-:W2:Y:S02]  /*8bb0*/  @!P0 SYNCS.PHASECHK.TRANS64 P0, [R0+URZ+0x90], R3 ;  /* 0x00009003000085a7 */ /* 0x000ea400080010ff */
[----:B--2---:R-:W-:Y:S05]  /*8bc0*/  @!P0 BRA `(.L_x_101) ;  /* 0xfffffffc00f08947 */ /* 0x004fea000383ffff */
[----:B------:R-:W-:Y:S05]  /*8bd0*/  BRA `(.L_x_100) ;  /* 0xffffffd400587947 */ /* 0x000fea000383ffff */
.L_x_103:
[----:B-1----:R1:W3:Y:S02]  /*8be0*/  SYNCS.PHASECHK.TRANS64.TRYWAIT P1, [R17+URZ+0xe0], R4 ;  /* 0x0000e004110075a7 */ /* 0x0022e400080211ff */
[----:B---3--:R-:W-:Y:S05]  /*8bf0*/  @!P1 NANOSLEEP.SYNCS 0x989680 ;  /* 0x009896800000995d */ /* 0x008fea0003900000 */
[----:B------:R-:W3:Y:S02]  /*8c00*/  @!P1 SYNCS.PHASECHK.TRANS64 P1, [R17+URZ+0xe0], R4 ;  /* 0x0000e004110095a7 */ /* 0x000ee400080210ff */
[----:B---3--:R-:W-:Y:S05]  /*8c10*/  @!P1 BRA `(.L_x_103) ;  /* 0xfffffffc00f09947 */ /* 0x008fea000383ffff */
[----:B------:R-:W-:Y:S05]  /*8c20*/  BRA `(.L_x_102) ;  /* 0xffffffd400e07947 */ /* 0x000fea000383ffff */
        .weak           $__internal_0_$__cuda_sm10x_tcgen05_guardrail_trap_col_being_dealloced_not_returned_by_alloc
        .type           $__internal_0_$__cuda_sm10x_tcgen05_guardrail_trap_col_being_dealloced_not_returned_by_alloc,@function
        .size           $__internal_0_$__cuda_sm10x_tcgen05_guardrail_trap_col_being_dealloced_not_returned_by_alloc,($__internal_1_$__cuda_sm10x_tcgen05_guardrail_trap_phase_invalid_during_alloc - $__internal_0_$__cuda_sm10x_tcgen05_guardrail_trap_col_being_dealloced_not_returned_by_alloc)
$__internal_0_$__cuda_sm10x_tcgen05_guardrail_trap_col_being_dealloced_not_returned_by_alloc:
[----:B------:R-:W-:Y:S05]  /*8c30*/  BPT.TRAP 0x1 ;  /* 0x000000040000795c */ /* 0x000fea0000300000 */
[----:B------:R-:W-:-:S04]  /*8c40*/  HFMA2 R3, -RZ, RZ, 0, 0 ;  /* 0x00000000ff037431 */ /* 0x000fc800000001ff */
[----:B------:R-:W-:Y:S05]  /*8c50*/  RET.REL.NODEC R2 `(_ZN7cutlass13device_kernelINS_4gemm6kernel13GemmUniversalIN4cute5tupleIJiiiiEEENS1_10collective13CollectiveMmaINS1_35MainloopSm100TmaUmmaWarpSpecializedILi9ELi2ELi4ENS5_IJNS4_1CILi2EEENSA_ILi1EEESC_EEEEENS5_IJNSA_ILi64EEENSA_ILi112EEESF_EEENS_6half_tENS5_IJlSC_lEEESI_SJ_NS4_8TiledMMAINS4_8MMA_AtomIJNS4_20SM100_MMA_F16BF16_SSISI_SI_fLi64ELi112ELNS4_4UMMA5MajorE0ELSO_0ELNSN_7ScaleInE0ELSP_0EEEEEENS4_6LayoutINS5_IJSC_SC_SC_EEENS5_IJNSA_ILi0EEESU_SU_EEEEENS5_IJNS4_10UnderscoreESX_SX_EEEEENS4_13SM90_TMA_LOADENS4_14ComposedLayoutINS4_7SwizzleILi3ELi4ELi3EEENS4_18smem_ptr_flag_bitsILi16EEENSS_INS5_IJNSA_ILi8EEESF_EEENS5_IJSF_SC_EEEEEEEvNS4_8identityENS4_23SM90_TMA_LOAD_MULTICASTES1A_vS1B_EENS_8epilogue10collective18CollectiveEpilogueINS1E_23Sm100TmaWarpSpecializedILi2ELi1ELi56ELb1ELb0EEEJSH_NS5_IJNSS_ISF_SC_EENSS_ISG_SC_EEEEESI_SJ_SI_SJ_NS1E_6fusion15FusionCallbacksIS1I_NS1M_17LinearCombinationISI_fSI_fLNS_15FloatRoundStyleE2EEESH_S1L_JEEENS4_5SM1004TMEM4LOAD26SM100_TMEM_LOAD_16dp256b2xES10_NS11_INS12_ILi1ELi4ELi3EEES15_NSS_INS5_IJS16_NSA_ILi16EEEEEENS5_IJS1X_SC_EEEEEEENS4_17SM75_U32x4_LDSM_NENS4_14SM90_TMA_STOREES21_NS4_17SM90_U32x4_STSM_NENS4_39AutoVectorizingCopyWithAssumedAlignmentILi128EEEEEEvvEEEEvNT_6ParamsE) ;  /* 0xffffff7002e87950 */ /* 0x000fea0003c3ffff */
        .weak           $__internal_1_$__cuda_sm10x_tcgen05_guardrail_trap_phase_invalid_during_alloc
        .type           $__internal_1_$__cuda_sm10x_tcgen05_guardrail_trap_phase_invalid_during_alloc,@function
        .size           $__internal_1_$__cuda_sm10x_tcgen05_guardrail_trap_phase_invalid_during_alloc,($__internal_2_$__cuda_sm10x_tcgen05_guardrail_trap_unallocated_columns_being_dealloced - $__internal_1_$__cuda_sm10x_tcgen05_guardrail_trap_phase_invalid_during_alloc)
$__internal_1_$__cuda_sm10x_tcgen05_guardrail_trap_phase_invalid_during_alloc:
[----:B------:R-:W-:Y:S05]  /*8c60*/  BPT.TRAP 0x1 ;  /* 0x000000040000795c */ /* 0x000fea0000300000 */
[----:B------:R-:W-:-:S04]  /*8c70*/  MOV R5, 0x0 ;  /* 0x0000000000057802 */ /* 0x000fc80000000f00 */
[----:B------:R-:W-:Y:S05]  /*8c80*/  RET.REL.NODEC R4 `(_ZN7cutlass13device_kernelINS_4gemm6kernel13GemmUniversalIN4cute5tupleIJiiiiEEENS1_10collective13CollectiveMmaINS1_35MainloopSm100TmaUmmaWarpSpecializedILi9ELi2ELi4ENS5_IJNS4_1CILi2EEENSA_ILi1EEESC_EEEEENS5_IJNSA_ILi64EEENSA_ILi112EEESF_EEENS_6half_tENS5_IJlSC_lEEESI_SJ_NS4_8TiledMMAINS4_8MMA_AtomIJNS4_20SM100_MMA_F16BF16_SSISI_SI_fLi64ELi112ELNS4_4UMMA5MajorE0ELSO_0ELNSN_7ScaleInE0ELSP_0EEEEEENS4_6LayoutINS5_IJSC_SC_SC_EEENS5_IJNSA_ILi0EEESU_SU_EEEEENS5_IJNS4_10UnderscoreESX_SX_EEEEENS4_13SM90_TMA_LOADENS4_14ComposedLayoutINS4_7SwizzleILi3ELi4ELi3EEENS4_18smem_ptr_flag_bitsILi16EEENSS_INS5_IJNSA_ILi8EEESF_EEENS5_IJSF_SC_EEEEEEEvNS4_8identityENS4_23SM90_TMA_LOAD_MULTICASTES1A_vS1B_EENS_8epilogue10collective18CollectiveEpilogueINS1E_23Sm100TmaWarpSpecializedILi2ELi1ELi56ELb1ELb0EEEJSH_NS5_IJNSS_ISF_SC_EENSS_ISG_SC_EEEEESI_SJ_SI_SJ_NS1E_6fusion15FusionCallbacksIS1I_NS1M_17LinearCombinationISI_fSI_fLNS_15FloatRoundStyleE2EEESH_S1L_JEEENS4_5SM1004TMEM4LOAD26SM100_TMEM_LOAD_16dp256b2xES10_NS11_INS12_ILi1ELi4ELi3EEES15_NSS_INS5_IJS16_NSA_ILi16EEEEEENS5_IJS1X_SC_EEEEEEENS4_17SM75_U32x4_LDSM_NENS4_14SM90_TMA_STOREES21_NS4_17SM90_U32x4_STSM_NENS4_39AutoVectorizingCopyWithAssumedAlignmentILi128EEEEEEvvEEEEvNT_6ParamsE) ;  /* 0xffffff7004dc7950 */ /* 0x000fea0003c3ffff */
        .weak           $__internal_2_$__cuda_sm10x_tcgen05_guardrail_trap_unallocated_columns_being_dealloced
        .type           $__internal_2_$__cuda_sm10x_tcgen05_guardrail_trap_unallocated_columns_being_dealloced,@function
        .size           $__internal_2_$__cuda_sm10x_tcgen05_guardrail_trap_unallocated_columns_being_dealloced,(.L_x_166 - $__internal_2_$__cuda_sm10x_tcgen05_guardrail_trap_unallocated_columns_being_dealloced)
$__internal_2_$__cuda_sm10x_tcgen05_guardrail_trap_unallocated_columns_being_dealloced:
[----:B------:R-:W-:Y:S05]  /*8c90*/  BPT.TRAP 0x1 ;  /* 0x000000040000795c */ /* 0x000fea0000300000 */
[----:B------:R-:W-:-:S04]  /*8ca0*/  HFMA2 R3, -RZ, RZ, 0, 0 ;  /* 0x00000000ff037431 */ /* 0x000fc800000001ff */
[----:B------:R-:W-:Y:S05]  /*8cb0*/  RET.REL.NODEC R2 `(_ZN7cutlass13device_kernelINS_4gemm6kernel13GemmUniversalIN4cute5tupleIJiiiiEEENS1_10collective13CollectiveMmaINS1_35MainloopSm100TmaUmmaWarpSpecializedILi9ELi2ELi4ENS5_IJNS4_1CILi2EEENSA_ILi1EEESC_EEEEENS5_IJNSA_ILi64EEENSA_ILi112EEESF_EEENS_6half_tENS5_IJlSC_lEEESI_SJ_NS4_8TiledMMAINS4_8MMA_AtomIJNS4_20SM100_MMA_F16BF16_SSISI_SI_fLi64ELi112ELNS4_4UMMA5MajorE0ELSO_0ELNSN_7ScaleInE0ELSP_0EEEEEENS4_6LayoutINS5_IJSC_SC_SC_EEENS5_IJNSA_ILi0EEESU_SU_EEEEENS5_IJNS4_10UnderscoreESX_SX_EEEEENS4_13SM90_TMA_LOADENS4_14ComposedLayoutINS4_7SwizzleILi3ELi4ELi3EEENS4_18smem_ptr_flag_bitsILi16EEENSS_INS5_IJNSA_ILi8EEESF_EEENS5_IJSF_SC_EEEEEEEvNS4_8identityENS4_23SM90_TMA_LOAD_MULTICASTES1A_vS1B_EENS_8epilogue10collective18CollectiveEpilogueINS1E_23Sm100TmaWarpSpecializedILi2ELi1ELi56ELb1ELb0EEEJSH_NS5_IJNSS_ISF_SC_EENSS_ISG_SC_EEEEESI_SJ_SI_SJ_NS1E_6fusion15FusionCallbacksIS1I_NS1M_17LinearCombinationISI_fSI_fLNS_15FloatRoundStyleE2EEESH_S1L_JEEENS4_5SM1004TMEM4LOAD26SM100_TMEM_LOAD_16dp256b2xES10_NS11_INS12_ILi1ELi4ELi3EEES15_NSS_INS5_IJS16_NSA_ILi16EEEEEENS5_IJS1X_SC_EEEEEEENS4_17SM75_U32x4_LDSM_NENS4_14SM90_TMA_STOREES21_NS4_17SM90_U32x4_STSM_NENS4_39AutoVectorizingCopyWithAssumedAlignmentILi128EEEEEEvvEEEEvNT_6ParamsE) ;  /* 0xffffff7002d07950 */ /* 0x000fea0003c3ffff */
.L_x_165:
[----:B------:R-:W-:-:S00]  /*8cc0*/  BRA `(.L_x_165) ;  /* 0xfffffffc00fc7947 */ /* 0x000fc0000383ffff */
[----:B------:R-:W-:-:S00]  /*8cd0*/  NOP ;  /* 0x0000000000007918 */ /* 0x000fc00000000000 */
        /* <DEDUP_REMOVED lines=10> */
.L_x_166:


//--------------------- .nv.global.init           --------------------------
	.section	.nv.global.init,"aw",@progbits
.nv.global.init:
	.type		$str$27,@object
	.size		$str$27,($str$28 - $str$27)
$str$27:
        /*0000*/ 	.byte	0x28, 0x61, 0x64, 0x64, 0x72, 0x65, 0x73, 0x73, 0x20, 0x26, 0x20, 0x6d, 0x61, 0x73, 0x6b, 0x29
        /*0010*/ 	.byte	0x20, 0x3d, 0x3d, 0x20, 0x30, 0x00
	.type		$str$28,@object
	.size		$str$28,($str$26 - $str$28)
$str$28:
        /*0016*/ 	.byte	0x2f, 0x74, 0x6d, 0x70, 0x2f, 0x63, 0x75, 0x74, 0x6c, 0x61, 0x73, 0x73, 0x5f, 0x73, 0x77, 0x65
        /*0026*/ 	.byte	0x65, 0x70, 0x5f, 0x73, 0x72, 0x63, 0x2f, 0x69, 0x6e, 0x63, 0x6c, 0x75, 0x64, 0x65, 0x2f, 0x63
        /*0036*/ 	.byte	0x75, 0x74, 0x65, 0x2f, 0x70, 0x6f, 0x69, 0x6e, 0x74, 0x65, 0x72, 0x5f, 0x66, 0x6c, 0x61, 0x67
        /*0046*/ 	.byte	0x67, 0x65, 0x64, 0x2e, 0x68, 0x70, 0x70, 0x00
	.type		$str$26,@object
	.size		$str$26,($str$25 - $str$26)
$str$26:
        /*004e*/ 	.byte	0x2f, 0x74, 0x6d, 0x70, 0x2f, 0x63, 0x75, 0x74, 0x6c, 0x61, 0x73, 0x73, 0x5f, 0x73, 0x77, 0x65
        /*005e*/ 	.byte	0x65, 0x70, 0x5f, 0x73, 0x72, 0x63, 0x2f, 0x69, 0x6e, 0x63, 0x6c, 0x75, 0x64, 0x65, 0x2f, 0x63
        /*006e*/ 	.byte	0x75, 0x74, 0x65, 0x2f, 0x61, 0x74, 0x6f, 0x6d, 0x2f, 0x63, 0x6f, 0x70, 0x79, 0x5f, 0x74, 0x72
        /*007e*/ 	.byte	0x61, 0x69, 0x74, 0x73, 0x5f, 0x73, 0x6d, 0x31, 0x30, 0x30, 0x2e, 0x68, 0x70, 0x70, 0x00
	.type		$str$25,@object
	.size		$str$25,(__unnamed_1 - $str$25)
$str$25:
        /*008d*/ 	.byte	0x28, 0x28, 0x75, 0x69, 0x6e, 0x74, 0x33, 0x32, 0x5f, 0x74, 0x28, 0x74, 0x68, 0x72, 0x65, 0x61
        /*009d*/ 	.byte	0x64, 0x49, 0x64, 0x78, 0x2e, 0x78, 0x29, 0x20, 0x2f, 0x20, 0x33, 0x32, 0x29, 0x20, 0x25, 0x20
        /*00ad*/ 	.byte	0x34, 0x29, 0x20, 0x3d, 0x3d, 0x20, 0x28, 0x28, 0x28, 0x74, 0x6d, 0x65, 0x6d, 0x5f, 0x61, 0x64
        /*00bd*/ 	.byte	0x64, 0x72, 0x20, 0x3e, 0x3e, 0x20, 0x31, 0x36, 0x29, 0x20, 0x2f, 0x20, 0x33, 0x32, 0x29, 0x20
        /*00cd*/ 	.byte	0x25, 0x20, 0x34, 0x29, 0x00
	.type		__unnamed_1,@object
	.size		__unnamed_1,(__unnamed_2 - __unnamed_1)
__unnamed_1:
        /*00d2*/ 	.byte	0x61, 0x75, 0x74, 0x6f, 0x20, 0x63, 0x75, 0x74, 0x65, 0x3a, 0x3a, 0x61, 0x73, 0x5f, 0x70, 0x6f
        /* <DEDUP_REMOVED lines=24> */
        /*0262*/ 	.byte	0x36, 0x38, 0x3e, 0x3e, 0x3e, 0x3e, 0x5d, 0x00
	.type		__unnamed_2,@object
	.size		__unnamed_2,(.L_2 - __unnamed_2)
__unnamed_2:
        /* <DEDUP_REMOVED lines=42> */
        /*050a*/ 	.byte	0x3e, 0x5d, 0x00
.L_2:


//--------------------- .nv.shared._ZN7cutlass13device_kernelINS_4gemm6kernel13GemmUniversalIN4cute5tupleIJiiiiEEENS1_10collective13CollectiveMmaINS1_35MainloopSm100TmaUmmaWarpSpecializedILi9ELi2ELi4ENS5_IJNS4_1CILi2EEENSA_ILi1EEESC_EEEEENS5_IJNSA_ILi64EEENSA_ILi112EEESF_EEENS_6half_tENS5_IJlSC_lEEESI_SJ_NS4_8TiledMMAINS4_8MMA_AtomIJNS4_20SM100_MMA_F16BF16_SSISI_SI_fLi64ELi112ELNS4_4UMMA5MajorE0ELSO_0ELNSN_7ScaleInE0ELSP_0EEEEEENS4_6LayoutINS5_IJSC_SC_SC_EEENS5_IJNSA_ILi0EEESU_SU_EEEEENS5_IJNS4_10UnderscoreESX_SX_EEEEENS4_13SM90_TMA_LOADENS4_14ComposedLayoutINS4_7SwizzleILi3ELi4ELi3EEENS4_18smem_ptr_flag_bitsILi16EEENSS_INS5_IJNSA_ILi8EEESF_EEENS5_IJSF_SC_EEEEEEEvNS4_8identityENS4_23SM90_TMA_LOAD_MULTICASTES1A_vS1B_EENS_8epilogue10collective18CollectiveEpilogueINS1E_23Sm100TmaWarpSpecializedILi2ELi1ELi56ELb1ELb0EEEJSH_NS5_IJNSS_ISF_SC_EENSS_ISG_SC_EEEEESI_SJ_SI_SJ_NS1E_6fusion15FusionCallbacksIS1I_NS1M_17LinearCombinationISI_fSI_fLNS_15FloatRoundStyleE2EEESH_S1L_JEEENS4_5SM1004TMEM4LOAD26SM100_TMEM_LOAD_16dp256b2xES10_NS11_INS12_ILi1ELi4ELi3EEES15_NSS_INS5_IJS16_NSA_ILi16EEEEEENS5_IJS1X_SC_EEEEEEENS4_17SM75_U32x4_LDSM_NENS4_14SM90_TMA_STOREES21_NS4_17SM90_U32x4_STSM_NENS4_39AutoVectorizingCopyWithAssumedAlignmentILi128EEEEEEvvEEEEvNT_6ParamsE --------------------------
	.section	.nv.shared._ZN7cutlass13device_kernelINS_4gemm6kernel13GemmUniversalIN4cute5tupleIJiiiiEEENS1_10collective13CollectiveMmaINS1_35MainloopSm100TmaUmmaWarpSpecializedILi9ELi2ELi4ENS5_IJNS4_1CILi2EEENSA_ILi1EEESC_EEEEENS5_IJNSA_ILi64EEENSA_ILi112EEESF_EEENS_6half_tENS5_IJlSC_lEEESI_SJ_NS4_8TiledMMAINS4_8MMA_AtomIJNS4_20SM100_MMA_F16BF16_SSISI_SI_fLi64ELi112ELNS4_4UMMA5MajorE0ELSO_0ELNSN_7ScaleInE0ELSP_0EEEEEENS4_6LayoutINS5_IJSC_SC_SC_EEENS5_IJNSA_ILi0EEESU_SU_EEEEENS5_IJNS4_10UnderscoreESX_SX_EEEEENS4_13SM90_TMA_LOADENS4_14ComposedLayoutINS4_7SwizzleILi3ELi4ELi3EEENS4_18smem_ptr_flag_bitsILi16EEENSS_INS5_IJNSA_ILi8EEESF_EEENS5_IJSF_SC_EEEEEEEvNS4_8identityENS4_23SM90_TMA_LOAD_MULTICASTES1A_vS1B_EENS_8epilogue10collective18CollectiveEpilogueINS1E_23Sm100TmaWarpSpecializedILi2ELi1ELi56ELb1ELb0EEEJSH_NS5_IJNSS_ISF_SC_EENSS_ISG_SC_EEEEESI_SJ_SI_SJ_NS1E_6fusion15FusionCallbacksIS1I_NS1M_17LinearCombinationISI_fSI_fLNS_15FloatRoundStyleE2EEESH_S1L_JEEENS4_5SM1004TMEM4LOAD26SM100_TMEM_LOAD_16dp256b2xES10_NS11_INS12_ILi1ELi4ELi3EEES15_NSS_INS5_IJS16_NSA_ILi16EEEEEENS5_IJS1X_SC_EEEEEEENS4_17SM75_U32x4_LDSM_NENS4_14SM90_TMA_STOREES21_NS4_17SM90_U32x4_STSM_NENS4_39AutoVectorizingCopyWithAssumedAlignmentILi128EEEEEEvvEEEEvNT_6ParamsE,"aw",@nobits
	.sectionflags	@""
	.align	16
	.zero		1024


//--------------------- .nv.shared.reserved.0     --------------------------
	.section	.nv.shared.reserved.0,"aw",@nobits
	.weak		__nv_reservedSMEM_offset_0_alias
	.size		__nv_reservedSMEM_offset_0_alias, 0, 64
	.other		__nv_reservedSMEM_offset_0_alias,@"STO_CUDA_RESERVED_SHARED STV_DEFAULT"
__nv_reservedSMEM_offset_0_alias:
	.zero		0
.nv.shared.reserved.0:
	.zero		64
	.weak		__nv_reservedSMEM_tcgen05_partition
	.type		__nv_reservedSMEM_tcgen05_partition,@object
	.size		__nv_reservedSMEM_tcgen05_partition,(.L_0 - __nv_reservedSMEM_tcgen05_partition)
__nv_reservedSMEM_tcgen05_partition:
	.zero		32
.L_0:


//--------------------- .nv.global                --------------------------
	.section	.nv.global,"aw",@nobits
.nv.global:
	.type		_ZN40_INTERNAL_43f1ead6_4_k_cu_bf2be79c_185174cute1_E,@object
	.size		_ZN40_INTERNAL_43f1ead6_4_k_cu_bf2be79c_185174cute1_E,(_ZN40_INTERNAL_43f1ead6_4_k_cu_bf2be79c_185174cuda3std3__45__cpo6cbeginE - _ZN40_INTERNAL_43f1ead6_4_k_cu_bf2be79c_185174cute1_E)
_ZN40_INTERNAL_43f1ead6_4_k_cu_bf2be79c_185174cute1_E:
	.zero		1
	.type		_ZN40_INTERNAL_43f1ead6_4_k_cu_bf2be79c_185174cuda3std3__45__cpo6cbeginE,@object
	.size		_ZN40_INTERNAL_43f1ead6_4_k_cu_bf2be79c_185174cuda3std3__45__cpo6cbeginE,(_ZN40_INTERNAL_43f1ead6_4_k_cu_bf2be79c_185174cuda3std3__48in_placeE - _ZN40_INTERNAL_43f1ead6_4_k_cu_bf2be79c_185174cuda3std3__45__cpo6cbeginE)
_ZN40_INTERNAL_43f1ead6_4_k_cu_bf2be79c_185174cuda3std3__45__cpo6cbeginE:
	.zero		1
	.type		_ZN40_INTERNAL_43f1ead6_4_k_cu_bf2be79c_185174cuda3std3__48in_placeE,@object
	.size		_ZN40_INTERNAL_43f1ead6_4_k_cu_bf2be79c_185174cuda3std3__48in_placeE,(_ZN40_INTERNAL_43f1ead6_4_k_cu_bf2be79c_185174cuda3std6ranges3__45__cpo9iter_moveE - _ZN40_INTERNAL_43f1ead6_4_k_cu_bf2be79c_185174cuda3std3__48in_placeE)
_ZN40_INTERNAL_43f1ead6_4_k_cu_bf2be79c_185174cuda3std3__48in_placeE:
	.zero		1
	.type		_ZN40_INTERNAL_43f1ead6_4_k_cu_bf2be79c_185174cuda3std6ranges3__45__cpo9iter_moveE,@object
	.size		_ZN40_INTERNAL_43f1ead6_4_k_cu_bf2be79c_185174cuda3std6ranges3__45__cpo9iter_moveE,(_ZN40_INTERNAL_43f1ead6_4_k_cu_bf2be79c_185174cuda3std3__45__cpo5beginE - _ZN40_INTERNAL_43f1ead6_4_k_cu_bf2be79c_185174cuda3std6ranges3__45__cpo9iter_moveE)
_ZN40_INTERNAL_43f1ead6_4_k_cu_bf2be79c_185174cuda3std6ranges3__45__cpo9iter_moveE:
	.zero		1
	.type		_ZN40_INTERNAL_43f1ead6_4_k_cu_bf2be79c_185174cuda3std3__45__cpo5beginE,@object
	.size		_ZN40_INTERNAL_43f1ead6_4_k_cu_bf2be79c_185174cuda3std3__45__cpo5beginE,(_ZN40_INTERNAL_43f1ead6_4_k_cu_bf2be79c_185174cuda3std3__442_GLOBAL__N__43f1ead6_4_k_cu_bf2be79c_185176ignoreE - _ZN40_INTERNAL_43f1ead6_4_k_cu_bf2be79c_185174cuda3std3__45__cpo5beginE)
_ZN40_INTERNAL_43f1ead6_4_k_cu_bf2be79c_185174cuda3std3__45__cpo5beginE:
	.zero		1
	.type		_ZN40_INTERNAL_43f1ead6_4_k_cu_bf2be79c_185174cuda3std3__442_GLOBAL__N__43f1ead6_4_k_cu_bf2be79c_185176ignoreE,@object
	.size		_ZN40_INTERNAL_43f1ead6_4_k_cu_bf2be79c_185174cuda3std3__442_GLOBAL__N__43f1ead6_4_k_cu_bf2be79c_185176ignoreE,(_ZN40_INTERNAL_43f1ead6_4_k_cu_bf2be79c_185174cute7productE - _ZN40_INTERNAL_43f1ead6_4_k_cu_bf2be79c_185174cuda3std3__442_GLOBAL__N__43f1ead6_4_k_cu_bf2be79c_185176ignoreE)
_ZN40_INTERNAL_43f1ead6_4_k_cu_bf2be79c_185174cuda3std3__442_GLOBAL__N__43f1ead6_4_k_cu_bf2be79c_185176ignoreE:
	.zero		1
	.type		_ZN40_INTERNAL_43f1ead6_4_k_cu_bf2be79c_185174cute7productE,@object
	.size		_ZN40_INTERNAL_43f1ead6_4_k_cu_bf2be79c_185174cute7productE,(_ZN40_INTERNAL_43f1ead6_4_k_cu_bf2be79c_185174cuda3std3__45__cpo3endE - _ZN40_INTERNAL_43f1ead6_4_k_cu_bf2be79c_185174cute7productE)
_ZN40_INTERNAL_43f1ead6_4_k_cu_bf2be79c_185174cute7productE:
	.zero		1
	.type		_ZN40_INTERNAL_43f1ead6_4_k_cu_bf2be79c_185174cuda3std3__45__cpo3endE,@object
	.size		_ZN40_INTERNAL_43f1ead6_4_k_cu_bf2be79c_185174cuda3std3__45__cpo3endE,(_ZN40_INTERNAL_43f1ead6_4_k_cu_bf2be79c_185174cuda3std3__419piecewise_constructE - _ZN40_INTERNAL_43f1ead6_4_k_cu_bf2be79c_185174cuda3std3__45__cpo3endE)
_ZN40_INTERNAL_43f1ead6_4_k_cu_bf2be79c_185174cuda3std3__45__cpo3endE:
	.zero		1
	.type		_ZN40_INTERNAL_43f1ead6_4_k_cu_bf2be79c_185174cuda3std3__419piecewise_constructE,@object
	.size		_ZN40_INTERNAL_43f1ead6_4_k_cu_bf2be79c_185174cuda3std3__419piecewise_constructE,(_ZN40_INTERNAL_43f1ead6_4_k_cu_bf2be79c_185174cuda3std3__45__cpo4cendE - _ZN40_INTERNAL_43f1ead6_4_k_cu_bf2be79c_185174cuda3std3__419piecewise_constructE)
_ZN40_INTERNAL_43f1ead6_4_k_cu_bf2be79c_185174cuda3std3__419piecewise_constructE:
	.zero		1
	.type		_ZN40_INTERNAL_43f1ead6_4_k_cu_bf2be79c_185174cuda3std3__45__cpo4cendE,@object
	.size		_ZN40_INTERNAL_43f1ead6_4_k_cu_bf2be79c_185174cuda3std3__45__cpo4cendE,(_ZN40_INTERNAL_43f1ead6_4_k_cu_bf2be79c_185174cuda3std6ranges3__45__cpo4swapE - _ZN40_INTERNAL_43f1ead6_4_k_cu_bf2be79c_185174cuda3std3__45__cpo4cendE)
_ZN40_INTERNAL_43f1ead6_4_k_cu_bf2be79c_185174cuda3std3__45__cpo4cendE:
	.zero		1
	.type		_ZN40_INTERNAL_43f1ead6_4_k_cu_bf2be79c_185174cuda3std6ranges3__45__cpo4swapE,@object
	.size		_ZN40_INTERNAL_43f1ead6_4_k_cu_bf2be79c_185174cuda3std6ranges3__45__cpo4swapE,(.L_10 - _ZN40_INTERNAL_43f1ead6_4_k_cu_bf2be79c_185174cuda3std6ranges3__45__cpo4swapE)
_ZN40_INTERNAL_43f1ead6_4_k_cu_bf2be79c_185174cuda3std6ranges3__45__cpo4swapE:
	.zero		1
.L_10:


//--------------------- .nv.constant0._ZN7cutlass13device_kernelINS_4gemm6kernel13GemmUniversalIN4cute5tupleIJiiiiEEENS1_10collective13CollectiveMmaINS1_35MainloopSm100TmaUmmaWarpSpecializedILi9ELi2ELi4ENS5_IJNS4_1CILi2EEENSA_ILi1EEESC_EEEEENS5_IJNSA_ILi64EEENSA_ILi112EEESF_EEENS_6half_tENS5_IJlSC_lEEESI_SJ_NS4_8TiledMMAINS4_8MMA_AtomIJNS4_20SM100_MMA_F16BF16_SSISI_SI_fLi64ELi112ELNS4_4UMMA5MajorE0ELSO_0ELNSN_7ScaleInE0ELSP_0EEEEEENS4_6LayoutINS5_IJSC_SC_SC_EEENS5_IJNSA_ILi0EEESU_SU_EEEEENS5_IJNS4_10UnderscoreESX_SX_EEEEENS4_13SM90_TMA_LOADENS4_14ComposedLayoutINS4_7SwizzleILi3ELi4ELi3EEENS4_18smem_ptr_flag_bitsILi16EEENSS_INS5_IJNSA_ILi8EEESF_EEENS5_IJSF_SC_EEEEEEEvNS4_8identityENS4_23SM90_TMA_LOAD_MULTICASTES1A_vS1B_EENS_8epilogue10collective18CollectiveEpilogueINS1E_23Sm100TmaWarpSpecializedILi2ELi1ELi56ELb1ELb0EEEJSH_NS5_IJNSS_ISF_SC_EENSS_ISG_SC_EEEEESI_SJ_SI_SJ_NS1E_6fusion15FusionCallbacksIS1I_NS1M_17LinearCombinationISI_fSI_fLNS_15FloatRoundStyleE2EEESH_S1L_JEEENS4_5SM1004TMEM4LOAD26SM100_TMEM_LOAD_16dp256b2xES10_NS11_INS12_ILi1ELi4ELi3EEES15_NSS_INS5_IJS16_NSA_ILi16EEEEEENS5_IJS1X_SC_EEEEEEENS4_17SM75_U32x4_LDSM_NENS4_14SM90_TMA_STOREES21_NS4_17SM90_U32x4_STSM_NENS4_39AutoVectorizingCopyWithAssumedAlignmentILi128EEEEEEvvEEEEvNT_6ParamsE --------------------------
	.section	.nv.constant0._ZN7cutlass13device_kernelINS_4gemm6kernel13GemmUniversalIN4cute5tupleIJiiiiEEENS1_10collective13CollectiveMmaINS1_35MainloopSm100TmaUmmaWarpSpecializedILi9ELi2ELi4ENS5_IJNS4_1CILi2EEENSA_ILi1EEESC_EEEEENS5_IJNSA_ILi64EEENSA_ILi112EEESF_EEENS_6half_tENS5_IJlSC_lEEESI_SJ_NS4_8TiledMMAINS4_8MMA_AtomIJNS4_20SM100_MMA_F16BF16_SSISI_SI_fLi64ELi112ELNS4_4UMMA5MajorE0ELSO_0ELNSN_7ScaleInE0ELSP_0EEEEEENS4_6LayoutINS5_IJSC_SC_SC_EEENS5_IJNSA_ILi0EEESU_SU_EEEEENS5_IJNS4_10UnderscoreESX_SX_EEEEENS4_13SM90_TMA_LOADENS4_14ComposedLayoutINS4_7SwizzleILi3ELi4ELi3EEENS4_18smem_ptr_flag_bitsILi16EEENSS_INS5_IJNSA_ILi8EEESF_EEENS5_IJSF_SC_EEEEEEEvNS4_8identityENS4_23SM90_TMA_LOAD_MULTICASTES1A_vS1B_EENS_8epilogue10collective18CollectiveEpilogueINS1E_23Sm100TmaWarpSpecializedILi2ELi1ELi56ELb1ELb0EEEJSH_NS5_IJNSS_ISF_SC_EENSS_ISG_SC_EEEEESI_SJ_SI_SJ_NS1E_6fusion15FusionCallbacksIS1I_NS1M_17LinearCombinationISI_fSI_fLNS_15FloatRoundStyleE2EEESH_S1L_JEEENS4_5SM1004TMEM4LOAD26SM100_TMEM_LOAD_16dp256b2xES10_NS11_INS12_ILi1ELi4ELi3EEES15_NSS_INS5_IJS16_NSA_ILi16EEEEEENS5_IJS1X_SC_EEEEEEENS4_17SM75_U32x4_LDSM_NENS4_14SM90_TMA_STOREES21_NS4_17SM90_U32x4_STSM_NENS4_39AutoVectorizingCopyWithAssumedAlignmentILi128EEEEEEvvEEEEvNT_6ParamsE,"a",@progbits
	.sectionflags	@""
	.align	4
.nv.constant0._ZN7cutlass13device_kernelINS_4gemm6kernel13GemmUniversalIN4cute5tupleIJiiiiEEENS1_10collective13CollectiveMmaINS1_35MainloopSm100TmaUmmaWarpSpecializedILi9ELi2ELi4ENS5_IJNS4_1CILi2EEENSA_ILi1EEESC_EEEEENS5_IJNSA_ILi64EEENSA_ILi112EEESF_EEENS_6half_tENS5_IJlSC_lEEESI_SJ_NS4_8TiledMMAINS4_8MMA_AtomIJNS4_20SM100_MMA_F16BF16_SSISI_SI_fLi64ELi112ELNS4_4UMMA5MajorE0ELSO_0ELNSN_7ScaleInE0ELSP_0EEEEEENS4_6LayoutINS5_IJSC_SC_SC_EEENS5_IJNSA_ILi0EEESU_SU_EEEEENS5_IJNS4_10UnderscoreESX_SX_EEEEENS4_13SM90_TMA_LOADENS4_14ComposedLayoutINS4_7SwizzleILi3ELi4ELi3EEENS4_18smem_ptr_flag_bitsILi16EEENSS_INS5_IJNSA_ILi8EEESF_EEENS5_IJSF_SC_EEEEEEEvNS4_8identityENS4_23SM90_TMA_LOAD_MULTICASTES1A_vS1B_EENS_8epilogue10collective18CollectiveEpilogueINS1E_23Sm100TmaWarpSpecializedILi2ELi1ELi56ELb1ELb0EEEJSH_NS5_IJNSS_ISF_SC_EENSS_ISG_SC_EEEEESI_SJ_SI_SJ_NS1E_6fusion15FusionCallbacksIS1I_NS1M_17LinearCombinationISI_fSI_fLNS_15FloatRoundStyleE2EEESH_S1L_JEEENS4_5SM1004TMEM4LOAD26SM100_TMEM_LOAD_16dp256b2xES10_NS11_INS12_ILi1ELi4ELi3EEES15_NSS_INS5_IJS16_NSA_ILi16EEEEEENS5_IJS1X_SC_EEEEEEENS4_17SM75_U32x4_LDSM_NENS4_14SM90_TMA_STOREES21_NS4_17SM90_U32x4_STSM_NENS4_39AutoVectorizingCopyWithAssumedAlignmentILi128EEEEEEvvEEEEvNT_6ParamsE:
	.zero		2944


//--------------------- SYMBOLS --------------------------

	.type		.nv.reservedSmem.offset0,@object
	.size		.nv.reservedSmem.offset0,0x4
	.type		.nv.reservedSmem.cap,@object
	.size		.nv.reservedSmem.cap,0x4
	.type		__assertfail,@function
